// auto-generated by cutlass_sweep.gemm — config: {"arch": "sm_90", "cluster_m": 2, "cluster_n": 1, "dtype": "fp16", "stages": 5, "tile_k": 64, "tile_m": 128, "tile_n": 128}
#include "cutlass/cutlass.h"
#include "cutlass/gemm/collective/collective_builder.hpp"
#include "cutlass/gemm/device/gemm_universal_adapter.h"
#include "cutlass/gemm/kernel/gemm_universal.hpp"
#include "cutlass/epilogue/collective/collective_builder.hpp"

using ElemA = cutlass::half_t;
using ElemB = cutlass::half_t;
using ElemCD = cutlass::half_t;
using Acc  = float;
using TileShape    = cute::Shape<cute::_128, cute::_128, cute::_64>;
using ClusterShape = cute::Shape<cute::_2, cute::_1, cute::_1>;

using CollectiveEpilogue = typename cutlass::epilogue::collective::CollectiveBuilder<
    cutlass::arch::Sm90, cutlass::arch::OpClassTensorOp,
    TileShape, ClusterShape,
    cutlass::epilogue::collective::EpilogueTileAuto,
    Acc, Acc,
    ElemCD, cutlass::layout::RowMajor, 128 / cutlass::sizeof_bits<ElemCD>::value,
    ElemCD, cutlass::layout::RowMajor, 128 / cutlass::sizeof_bits<ElemCD>::value,
    cutlass::epilogue::collective::EpilogueScheduleAuto
  >::CollectiveOp;

using CollectiveMainloop = typename cutlass::gemm::collective::CollectiveBuilder<
    cutlass::arch::Sm90, cutlass::arch::OpClassTensorOp,
    ElemA, cutlass::layout::RowMajor, 128 / cutlass::sizeof_bits<ElemA>::value,
    ElemB, cutlass::layout::ColumnMajor, 128 / cutlass::sizeof_bits<ElemB>::value,
    Acc,
    TileShape, ClusterShape,
    cutlass::gemm::collective::StageCount<5>,
    cutlass::gemm::collective::KernelScheduleAuto
  >::CollectiveOp;

using GemmKernel = cutlass::gemm::kernel::GemmUniversal<
    cute::Shape<int,int,int,int>,
    CollectiveMainloop,
    CollectiveEpilogue
>;
using Gemm = cutlass::gemm::device::GemmUniversalAdapter<GemmKernel>;

// Force the device kernel symbol into the cubin without needing a host main.
auto* _anchor = &cutlass::device_kernel<GemmKernel>;


// ===== COMPILED SASS (sm_90a) =====

	.target	sm_90a

	.elftype	@"ET_EXEC"


//--------------------- .note.nv.tkinfo           --------------------------
	.section	.note.nv.tkinfo,"",@"SHT_NOTE"
	.sectionflags	@"SHF_NOTE_NV_TKINFO"
	.tkinfo
        /*0018*/ 	.word	0x00000002
        /*0030*/ 	.string	""
        /*0030*/ 	.string	"ptxas"
        /*0030*/ 	.string	"Cuda compilation tools, release 13.0, V13.0.88"
        /*0030*/ 	.string	"Build cuda_13.0.r13.0/compiler.36424714_0"
        /*0030*/ 	.string	"-arch sm_90a -m 64 "



//--------------------- .note.nv.cuinfo           --------------------------
	.section	.note.nv.cuinfo,"",@"SHT_NOTE"
	.sectionflags	@"SHF_NOTE_NV_CUINFO"
        /*0018*/ 	.short	0x0002
        /*001a*/ 	.short	0x005a
        /*001c*/ 	.short	0x0082
	.zero		2


//--------------------- .nv.info                  --------------------------
	.section	.nv.info,"",@"SHT_CUDA_INFO"
	.align	4


	//----- nvinfo : EIATTR_REGCOUNT
	.align		4
        /*0000*/ 	.byte	0x04, 0x2f
        /*0002*/ 	.short	(.L_15 - .L_14)
	.align		4
.L_14:
        /*0004*/ 	.word	index@(_ZN7cutlass13device_kernelINS_4gemm6kernel13GemmUniversalIN4cute5tupleIJiiiiEEENS1_10collective13CollectiveMmaINS1_34MainloopSm90TmaGmmaWarpSpecializedILi5ENS5_IJNS4_1CILi2EEENSA_ILi1EEESC_EEENS1_35KernelTmaWarpSpecializedCooperativeEEENS5_IJNSA_ILi128EEESG_NSA_ILi64EEEEEENS_6half_tENS5_IJlSC_lEEESJ_SK_NS4_8TiledMMAINS4_8MMA_AtomIJNS4_4SM904GMMA26MMA_64x128x16_F32F16F16_SSILNSO_5MajorE0ELSQ_0ELNSO_7ScaleInE1ELSR_1EEEEEENS4_6LayoutISD_NS5_IJSC_NSA_ILi0EEESV_EEEEENS5_IJNS4_10UnderscoreESY_SY_EEEEENS4_13SM90_TMA_LOADENS4_14ComposedLayoutINS4_7SwizzleILi3ELi4ELi3EEENS4_18smem_ptr_flag_bitsILi16EEENSU_INS5_IJNSA_ILi8EEESH_EEENS5_IJSH_SC_EEEEEEEvNS4_8identityENS4_23SM90_TMA_LOAD_MULTICASTES1B_vS1C_EENS_8epilogue10collective6detail29Sm90TmaWarpSpecializedAdapterINS1G_15DefaultEpilogueISJ_SK_SK_NS1F_6thread17LinearCombinationISJ_Li1EffLNS1K_9ScaleType4KindE0ELNS_15FloatRoundStyleE2ESJ_EENS1_15EpilogueDefaultEEEEEvvEEEEvNT_6ParamsE)
        /*0008*/ 	.word	0x000000a8


	//----- nvinfo : EIATTR_FRAME_SIZE
	.align		4
.L_15:
        /*000c*/ 	.byte	0x04, 0x11
        /*000e*/ 	.short	(.L_17 - .L_16)
	.align		4
.L_16:
        /*0010*/ 	.word	index@(_ZN7cutlass13device_kernelINS_4gemm6kernel13GemmUniversalIN4cute5tupleIJiiiiEEENS1_10collective13CollectiveMmaINS1_34MainloopSm90TmaGmmaWarpSpecializedILi5ENS5_IJNS4_1CILi2EEENSA_ILi1EEESC_EEENS1_35KernelTmaWarpSpecializedCooperativeEEENS5_IJNSA_ILi128EEESG_NSA_ILi64EEEEEENS_6half_tENS5_IJlSC_lEEESJ_SK_NS4_8TiledMMAINS4_8MMA_AtomIJNS4_4SM904GMMA26MMA_64x128x16_F32F16F16_SSILNSO_5MajorE0ELSQ_0ELNSO_7ScaleInE1ELSR_1EEEEEENS4_6LayoutISD_NS5_IJSC_NSA_ILi0EEESV_EEEEENS5_IJNS4_10UnderscoreESY_SY_EEEEENS4_13SM90_TMA_LOADENS4_14ComposedLayoutINS4_7SwizzleILi3ELi4ELi3EEENS4_18smem_ptr_flag_bitsILi16EEENSU_INS5_IJNSA_ILi8EEESH_EEENS5_IJSH_SC_EEEEEEEvNS4_8identityENS4_23SM90_TMA_LOAD_MULTICASTES1B_vS1C_EENS_8epilogue10collective6detail29Sm90TmaWarpSpecializedAdapterINS1G_15DefaultEpilogueISJ_SK_SK_NS1F_6thread17LinearCombinationISJ_Li1EffLNS1K_9ScaleType4KindE0ELNS_15FloatRoundStyleE2ESJ_EENS1_15EpilogueDefaultEEEEEvvEEEEvNT_6ParamsE)
        /*0014*/ 	.word	0x00000000


	//----- nvinfo : EIATTR_MIN_STACK_SIZE
	.align		4
.L_17:
        /*0018*/ 	.byte	0x04, 0x12
        /*001a*/ 	.short	(.L_19 - .L_18)
	.align		4
.L_18:
        /*001c*/ 	.word	index@(_ZN7cutlass13device_kernelINS_4gemm6kernel13GemmUniversalIN4cute5tupleIJiiiiEEENS1_10collective13CollectiveMmaINS1_34MainloopSm90TmaGmmaWarpSpecializedILi5ENS5_IJNS4_1CILi2EEENSA_ILi1EEESC_EEENS1_35KernelTmaWarpSpecializedCooperativeEEENS5_IJNSA_ILi128EEESG_NSA_ILi64EEEEEENS_6half_tENS5_IJlSC_lEEESJ_SK_NS4_8TiledMMAINS4_8MMA_AtomIJNS4_4SM904GMMA26MMA_64x128x16_F32F16F16_SSILNSO_5MajorE0ELSQ_0ELNSO_7ScaleInE1ELSR_1EEEEEENS4_6LayoutISD_NS5_IJSC_NSA_ILi0EEESV_EEEEENS5_IJNS4_10UnderscoreESY_SY_EEEEENS4_13SM90_TMA_LOADENS4_14ComposedLayoutINS4_7SwizzleILi3ELi4ELi3EEENS4_18smem_ptr_flag_bitsILi16EEENSU_INS5_IJNSA_ILi8EEESH_EEENS5_IJSH_SC_EEEEEEEvNS4_8identityENS4_23SM90_TMA_LOAD_MULTICASTES1B_vS1C_EENS_8epilogue10collective6detail29Sm90TmaWarpSpecializedAdapterINS1G_15DefaultEpilogueISJ_SK_SK_NS1F_6thread17LinearCombinationISJ_Li1EffLNS1K_9ScaleType4KindE0ELNS_15FloatRoundStyleE2ESJ_EENS1_15EpilogueDefaultEEEEEvvEEEEvNT_6ParamsE)
        /*0020*/ 	.word	0x00000000
.L_19:


//--------------------- .nv.compat                --------------------------
	.section	.nv.compat,"",@"SHT_CUDA_COMPAT_INFO"
	.align	4
        /*0000*/ 	.byte	0x02, 0x09, 0x01, 0x00, 0x02, 0x02, 0x04, 0x00, 0x02, 0x05, 0x05, 0x00, 0x03, 0x07, 0x01, 0x01
        /*0010*/ 	.byte	0x02, 0x03, 0x01, 0x00, 0x02, 0x06, 0x01, 0x00, 0x04, 0x0b, 0x08, 0x00, 0x00, 0x00, 0x00, 0x00
        /*0020*/ 	.byte	0x00, 0x00, 0x00, 0x00


//--------------------- .nv.info._ZN7cutlass13device_kernelINS_4gemm6kernel13GemmUniversalIN4cute5tupleIJiiiiEEENS1_10collective13CollectiveMmaINS1_34MainloopSm90TmaGmmaWarpSpecializedILi5ENS5_IJNS4_1CILi2EEENSA_ILi1EEESC_EEENS1_35KernelTmaWarpSpecializedCooperativeEEENS5_IJNSA_ILi128EEESG_NSA_ILi64EEEEEENS_6half_tENS5_IJlSC_lEEESJ_SK_NS4_8TiledMMAINS4_8MMA_AtomIJNS4_4SM904GMMA26MMA_64x128x16_F32F16F16_SSILNSO_5MajorE0ELSQ_0ELNSO_7ScaleInE1ELSR_1EEEEEENS4_6LayoutISD_NS5_IJSC_NSA_ILi0EEESV_EEEEENS5_IJNS4_10UnderscoreESY_SY_EEEEENS4_13SM90_TMA_LOADENS4_14ComposedLayoutINS4_7SwizzleILi3ELi4ELi3EEENS4_18smem_ptr_flag_bitsILi16EEENSU_INS5_IJNSA_ILi8EEESH_EEENS5_IJSH_SC_EEEEEEEvNS4_8identityENS4_23SM90_TMA_LOAD_MULTICASTES1B_vS1C_EENS_8epilogue10collective6detail29Sm90TmaWarpSpecializedAdapterINS1G_15DefaultEpilogueISJ_SK_SK_NS1F_6thread17LinearCombinationISJ_Li1EffLNS1K_9ScaleType4KindE0ELNS_15FloatRoundStyleE2ESJ_EENS1_15EpilogueDefaultEEEEEvvEEEEvNT_6ParamsE --------------------------
	.section	.nv.info._ZN7cutlass13device_kernelINS_4gemm6kernel13GemmUniversalIN4cute5tupleIJiiiiEEENS1_10collective13CollectiveMmaINS1_34MainloopSm90TmaGmmaWarpSpecializedILi5ENS5_IJNS4_1CILi2EEENSA_ILi1EEESC_EEENS1_35KernelTmaWarpSpecializedCooperativeEEENS5_IJNSA_ILi128EEESG_NSA_ILi64EEEEEENS_6half_tENS5_IJlSC_lEEESJ_SK_NS4_8TiledMMAINS4_8MMA_AtomIJNS4_4SM904GMMA26MMA_64x128x16_F32F16F16_SSILNSO_5MajorE0ELSQ_0ELNSO_7ScaleInE1ELSR_1EEEEEENS4_6LayoutISD_NS5_IJSC_NSA_ILi0EEESV_EEEEENS5_IJNS4_10UnderscoreESY_SY_EEEEENS4_13SM90_TMA_LOADENS4_14ComposedLayoutINS4_7SwizzleILi3ELi4ELi3EEENS4_18smem_ptr_flag_bitsILi16EEENSU_INS5_IJNSA_ILi8EEESH_EEENS5_IJSH_SC_EEEEEEEvNS4_8identityENS4_23SM90_TMA_LOAD_MULTICASTES1B_vS1C_EENS_8epilogue10collective6detail29Sm90TmaWarpSpecializedAdapterINS1G_15DefaultEpilogueISJ_SK_SK_NS1F_6thread17LinearCombinationISJ_Li1EffLNS1K_9ScaleType4KindE0ELNS_15FloatRoundStyleE2ESJ_EENS1_15EpilogueDefaultEEEEEvvEEEEvNT_6ParamsE,"",@"SHT_CUDA_INFO"
	.sectionflags	@""
	.align	4


	//----- nvinfo : EIATTR_CUDA_API_VERSION
	.align		4
        /*0000*/ 	.byte	0x04, 0x37
        /*0002*/ 	.short	(.L_21 - .L_20)
.L_20:
        /*0004*/ 	.word	0x00000082


	//----- nvinfo : EIATTR_KPARAM_INFO
	.align		4
.L_21:
        /*0008*/ 	.byte	0x04, 0x17
        /*000a*/ 	.short	(.L_23 - .L_22)
.L_22:
        /*000c*/ 	.word	0x00000000
        /*0010*/ 	.short	0x0000
        /*0012*/ 	.short	0x0070
        /*0014*/ 	.byte	0x00, 0xf0, 0x01, 0x10


	//----- nvinfo : EIATTR_SPARSE_MMA_MASK
	.align		4
.L_23:
        /*0018*/ 	.byte	0x03, 0x50
        /*001a*/ 	.short	0x0000


	//----- nvinfo : EIATTR_MAXREG_COUNT
	.align		4
        /*001c*/ 	.byte	0x03, 0x1b
        /*001e*/ 	.short	0x00a8


	//----- nvinfo : EIATTR_NUM_BARRIERS
	.align		4
        /*0020*/ 	.byte	0x02, 0x4c
        /*0022*/ 	.byte	0x01
	.zero		1


	//----- nvinfo : EIATTR_EXTERNS
	.align		4
        /*0024*/ 	.byte	0x04, 0x0f
        /*0026*/ 	.short	(.L_25 - .L_24)


	//   ....[0]....
	.align		4
.L_24:
        /*0028*/ 	.word	index@(__assertfail)


	//----- nvinfo : EIATTR_MERCURY_ISA_VERSION
	.align		4
.L_25:
        /*002c*/ 	.byte	0x03, 0x5f
        /*002e*/ 	.short	0x0101


	//----- nvinfo : EIATTR_INT_WARP_WIDE_INSTR_OFFSETS
	.align		4
        /*0030*/ 	.byte	0x04, 0x31
        /*0032*/ 	.short	(.L_27 - .L_26)


	//   ....[0]....
.L_26:
        /*0034*/ 	.word	0x000004a0


	//   ....[1]....
        /*0038*/ 	.word	0x000004d0


	//   ....[2]....
        /*003c*/ 	.word	0x00000670


	//   ....[3]....
        /*0040*/ 	.word	0x00001f20


	//----- nvinfo : EIATTR_COOP_GROUP_MASK_REGIDS
	.align		4
.L_27:
        /*0044*/ 	.byte	0x04, 0x29
        /*0046*/ 	.short	(.L_29 - .L_28)


	//   ....[0]....
.L_28:
        /*0048*/ 	.word	0xffffffff


	//   ....[1]....
        /*004c*/ 	.word	0xffffffff


	//   ....[2]....
        /*0050*/ 	.word	0xffffffff


	//   ....[3]....
        /*0054*/ 	.word	0xffffffff


	//   ....[4]....
        /*0058*/ 	.word	0xffffffff


	//   ....[5]....
        /*005c*/ 	.word	0xffffffff


	//----- nvinfo : EIATTR_COOP_GROUP_INSTR_OFFSETS
	.align		4
.L_29:
        /*0060*/ 	.byte	0x04, 0x28
        /*0062*/ 	.short	(.L_31 - .L_30)


	//   ....[0]....
.L_30:
        /*0064*/ 	.word	0x00000060


	//   ....[1]....
        /*0068*/ 	.word	0x00000070


	//   ....[2]....
        /*006c*/ 	.word	0x00000130


	//   ....[3]....
        /*0070*/ 	.word	0x000002f0


	//   ....[4]....
        /*0074*/ 	.word	0x00000820


	//   ....[5]....
        /*0078*/ 	.word	0x000014a0


	//----- nvinfo : EIATTR_REG_RECONFIG
	.align		4
.L_31:
        /*007c*/ 	.byte	0x01, 0x54
	.zero		2


	//----- nvinfo : EIATTR_SYSCALL_OFFSETS
	.align		4
        /*0080*/ 	.byte	0x04, 0x46
        /*0082*/ 	.short	(.L_33 - .L_32)


	//   ....[0]....
.L_32:
        /*0084*/ 	.word	0x00001690


	//----- nvinfo : EIATTR_MBARRIER_INSTR_OFFSETS
	.align		4
.L_33:
        /*0088*/ 	.byte	0x04, 0x39
        /*008a*/ 	.short	(.L_35 - .L_34)


	//   ....[0]....
.L_34:
        /*008c*/ 	.word	0x00000230
        /*0090*/ 	.word	0x000000ff
        /*0094*/ 	.word	0x00000000
        /*0098*/ 	.short	0x0100
        /*009a*/ 	.byte	0x08
	.zero		1


	//   ....[1]....
        /*009c*/ 	.word	0x00000240
        /*00a0*/ 	.word	0x000000ff
        /*00a4*/ 	.word	0x00000028
        /*00a8*/ 	.short	0x0100
        /*00aa*/ 	.byte	0x08
	.zero		1


	//   ....[2]....
        /*00ac*/ 	.word	0x00000250
        /*00b0*/ 	.word	0x000000ff
        /*00b4*/ 	.word	0x00000008
        /*00b8*/ 	.short	0x0100
        /*00ba*/ 	.byte	0x08
	.zero		1


	//   ....[3]....
        /*00bc*/ 	.word	0x00000260
        /*00c0*/ 	.word	0x000000ff
        /*00c4*/ 	.word	0x00000030
        /*00c8*/ 	.short	0x0100
        /*00ca*/ 	.byte	0x08
	.zero		1


	//   ....[4]....
        /*00cc*/ 	.word	0x00000270
        /*00d0*/ 	.word	0x000000ff
        /*00d4*/ 	.word	0x00000010
        /*00d8*/ 	.short	0x0100
        /*00da*/ 	.byte	0x08
	.zero		1


	//   ....[5]....
        /*00dc*/ 	.word	0x00000280
        /*00e0*/ 	.word	0x000000ff
        /*00e4*/ 	.word	0x00000038
        /*00e8*/ 	.short	0x0100
        /*00ea*/ 	.byte	0x08
	.zero		1


	//   ....[6]....
        /*00ec*/ 	.word	0x00000290
        /*00f0*/ 	.word	0x000000ff
        /*00f4*/ 	.word	0x00000018
        /*00f8*/ 	.short	0x0100
        /*00fa*/ 	.byte	0x08
	.zero		1


	//   ....[7]....
        /*00fc*/ 	.word	0x000002a0
        /*0100*/ 	.word	0x000000ff
        /*0104*/ 	.word	0x00000040
        /*0108*/ 	.short	0x0100
        /*010a*/ 	.byte	0x08
	.zero		1


	//   ....[8]....
        /*010c*/ 	.word	0x000002b0
        /*0110*/ 	.word	0x000000ff
        /*0114*/ 	.word	0x00000020
        /*0118*/ 	.short	0x0100
        /*011a*/ 	.byte	0x08
	.zero		1


	//   ....[9]....
        /*011c*/ 	.word	0x000002c0
        /*0120*/ 	.word	0x000000ff
        /*0124*/ 	.word	0x00000048
        /*0128*/ 	.short	0x0100
        /*012a*/ 	.byte	0x08
	.zero		1


	//   ....[10]....
        /*012c*/ 	.word	0x00000700
        /*0130*/ 	.word	0x000000ff
        /*0134*/ 	.word	0x00000060
        /*0138*/ 	.short	0x0100
        /*013a*/ 	.byte	0x06
	.zero		1


	//   ....[11]....
        /*013c*/ 	.word	0x000007a0
        /*0140*/ 	.word	0x000000ff
        /*0144*/ 	.word	0x00000068
        /*0148*/ 	.short	0x0100
        /*014a*/ 	.byte	0x06
	.zero		1


	//   ....[12]....
        /*014c*/ 	.word	0x00001750
        /*0150*/ 	.word	0x00000003
        /*0154*/ 	.word	0x00000000
        /*0158*/ 	.short	0x010a
        /*015a*/ 	.byte	0x3f
	.zero		1


	//   ....[13]....
        /*015c*/ 	.word	0x000017b0
        /*0160*/ 	.word	0x00000003
        /*0164*/ 	.word	0x00000000
        /*0168*/ 	.short	0x010a
        /*016a*/ 	.byte	0x3f
	.zero		1


	//   ....[14]....
        /*016c*/ 	.word	0x00001b30
        /*0170*/ 	.word	0x00000005
        /*0174*/ 	.word	0x00000000
        /*0178*/ 	.short	0x010a
        /*017a*/ 	.byte	0x3f
	.zero		1


	//   ....[15]....
        /*017c*/ 	.word	0x00001b70
        /*0180*/ 	.word	0x00000005
        /*0184*/ 	.word	0x00000000
        /*0188*/ 	.short	0x010a
        /*018a*/ 	.byte	0x3f
	.zero		1


	//   ....[16]....
        /*018c*/ 	.word	0x00001dd0
        /*0190*/ 	.word	0x00000004
        /*0194*/ 	.word	0x00000000
        /*0198*/ 	.short	0x0101
        /*019a*/ 	.byte	0x3f
	.zero		1


	//   ....[17]....
        /*019c*/ 	.word	0x00001fc0
        /*01a0*/ 	.word	0x00000000
        /*01a4*/ 	.word	0x00000000
        /*01a8*/ 	.short	0x0101
        /*01aa*/ 	.byte	0x3f
	.zero		1


	//   ....[18]....
        /*01ac*/ 	.word	0x000070f0
        /*01b0*/ 	.word	0x00000017
        /*01b4*/ 	.word	0x00000028
        /*01b8*/ 	.short	0x010a
        /*01ba*/ 	.byte	0x3f
	.zero		1


	//   ....[19]....
        /*01bc*/ 	.word	0x00007470
        /*01c0*/ 	.word	0x00000006
        /*01c4*/ 	.word	0x00000068
        /*01c8*/ 	.short	0x0101
        /*01ca*/ 	.byte	0x3f
	.zero		1


	//   ....[20]....
        /*01cc*/ 	.word	0x00007bc0
        /*01d0*/ 	.word	0x00000007
        /*01d4*/ 	.word	0x00000000
        /*01d8*/ 	.short	0x010a
        /*01da*/ 	.byte	0x3f
	.zero		1


	//   ....[21]....
        /*01dc*/ 	.word	0x00007c40
        /*01e0*/ 	.word	0x00000006
        /*01e4*/ 	.word	0x00000000
        /*01e8*/ 	.short	0x010a
        /*01ea*/ 	.byte	0x3f
	.zero		1


	//   ....[22]....
        /*01ec*/ 	.word	0x00007cd0
        /*01f0*/ 	.word	0x00000007
        /*01f4*/ 	.word	0x00000000
        /*01f8*/ 	.short	0x010a
        /*01fa*/ 	.byte	0x3f
	.zero		1


	//   ....[23]....
        /*01fc*/ 	.word	0x00007d60
        /*0200*/ 	.word	0x00000006
        /*0204*/ 	.word	0x00000000
        /*0208*/ 	.short	0x010a
        /*020a*/ 	.byte	0x3f
	.zero		1


	//   ....[24]....
        /*020c*/ 	.word	0x00007df0
        /*0210*/ 	.word	0x00000005
        /*0214*/ 	.word	0x00000000
        /*0218*/ 	.short	0x010a
        /*021a*/ 	.byte	0x3f
	.zero		1


	//   ....[25]....
        /*021c*/ 	.word	0x00007e50
        /*0220*/ 	.word	0x00000003
        /*0224*/ 	.word	0x00000000
        /*0228*/ 	.short	0x010a
        /*022a*/ 	.byte	0x3f
	.zero		1


	//   ....[26]....
        /*022c*/ 	.word	0x00007ea0
        /*0230*/ 	.word	0x00000005
        /*0234*/ 	.word	0x00000000
        /*0238*/ 	.short	0x010a
        /*023a*/ 	.byte	0x3f
	.zero		1


	//   ....[27]....
        /*023c*/ 	.word	0x00007f70
        /*0240*/ 	.word	0x00000017
        /*0244*/ 	.word	0x00000028
        /*0248*/ 	.short	0x010a
        /*024a*/ 	.byte	0x3f
	.zero		1


	//   ....[28]....
        /*024c*/ 	.word	0x00008040
        /*0250*/ 	.word	0x00000007
        /*0254*/ 	.word	0x00000000
        /*0258*/ 	.short	0x010a
        /*025a*/ 	.byte	0x3f
	.zero		1


	//   ....[29]....
        /*025c*/ 	.word	0x00008090
        /*0260*/ 	.word	0x00000006
        /*0264*/ 	.word	0x00000000
        /*0268*/ 	.short	0x010a
        /*026a*/ 	.byte	0x3f
	.zero		1


	//   ....[30]....
        /*026c*/ 	.word	0x000080e0
        /*0270*/ 	.word	0x00000007
        /*0274*/ 	.word	0x00000000
        /*0278*/ 	.short	0x010a
        /*027a*/ 	.byte	0x3f
	.zero		1


	//   ....[31]....
        /*027c*/ 	.word	0x00008130
        /*0280*/ 	.word	0x00000006
        /*0284*/ 	.word	0x00000000
        /*0288*/ 	.short	0x010a
        /*028a*/ 	.byte	0x3f
	.zero		1


	//----- nvinfo : EIATTR_NUM_MBARRIERS
	.align		4
.L_35:
        /*028c*/ 	.byte	0x03, 0x38
        /*028e*/ 	.short	0x000c


	//----- nvinfo : EIATTR_EXIT_INSTR_OFFSETS
	.align		4
        /*0290*/ 	.byte	0x04, 0x1c
        /*0292*/ 	.short	(.L_37 - .L_36)


	//   ....[0]....
.L_36:
        /*0294*/ 	.word	0x000009f0


	//   ....[1]....
        /*0298*/ 	.word	0x00001200


	//   ....[2]....
        /*029c*/ 	.word	0x00006870


	//   ....[3]....
        /*02a0*/ 	.word	0x00006dd0


	//   ....[4]....
        /*02a4*/ 	.word	0x00007e40


	//----- nvinfo : EIATTR_MAX_THREADS
	.align		4
.L_37:
        /*02a8*/ 	.byte	0x04, 0x05
        /*02aa*/ 	.short	(.L_39 - .L_38)
.L_38:
        /*02ac*/ 	.word	0x00000180
        /*02b0*/ 	.word	0x00000001
        /*02b4*/ 	.word	0x00000001


	//----- nvinfo : EIATTR_CRS_STACK_SIZE
	.align		4
.L_39:
        /*02b8*/ 	.byte	0x04, 0x1e
        /*02ba*/ 	.short	(.L_41 - .L_40)
.L_40:
        /*02bc*/ 	.word	0x00000000


	//----- nvinfo : EIATTR_CBANK_PARAM_SIZE
	.align		4
.L_41:
        /*02c0*/ 	.byte	0x03, 0x19
        /*02c2*/ 	.short	0x0470


	//----- nvinfo : EIATTR_PARAM_CBANK
	.align		4
        /*02c4*/ 	.byte	0x04, 0x0a
        /*02c6*/ 	.short	(.L_43 - .L_42)
	.align		4
.L_42:
        /*02c8*/ 	.word	index@(.nv.constant0._ZN7cutlass13device_kernelINS_4gemm6kernel13GemmUniversalIN4cute5tupleIJiiiiEEENS1_10collective13CollectiveMmaINS1_34MainloopSm90TmaGmmaWarpSpecializedILi5ENS5_IJNS4_1CILi2EEENSA_ILi1EEESC_EEENS1_35KernelTmaWarpSpecializedCooperativeEEENS5_IJNSA_ILi128EEESG_NSA_ILi64EEEEEENS_6half_tENS5_IJlSC_lEEESJ_SK_NS4_8TiledMMAINS4_8MMA_AtomIJNS4_4SM904GMMA26MMA_64x128x16_F32F16F16_SSILNSO_5MajorE0ELSQ_0ELNSO_7ScaleInE1ELSR_1EEEEEENS4_6LayoutISD_NS5_IJSC_NSA_ILi0EEESV_EEEEENS5_IJNS4_10UnderscoreESY_SY_EEEEENS4_13SM90_TMA_LOADENS4_14ComposedLayoutINS4_7SwizzleILi3ELi4ELi3EEENS4_18smem_ptr_flag_bitsILi16EEENSU_INS5_IJNSA_ILi8EEESH_EEENS5_IJSH_SC_EEEEEEEvNS4_8identityENS4_23SM90_TMA_LOAD_MULTICASTES1B_vS1C_EENS_8epilogue10collective6detail29Sm90TmaWarpSpecializedAdapterINS1G_15DefaultEpilogueISJ_SK_SK_NS1F_6thread17LinearCombinationISJ_Li1EffLNS1K_9ScaleType4KindE0ELNS_15FloatRoundStyleE2ESJ_EENS1_15EpilogueDefaultEEEEEvvEEEEvNT_6ParamsE)
        /*02cc*/ 	.short	0x0210
        /*02ce*/ 	.short	0x0470


	//----- nvinfo : EIATTR_SW_WAR
	.align		4
.L_43:
        /*02d0*/ 	.byte	0x04, 0x36
        /*02d2*/ 	.short	(.L_45 - .L_44)
.L_44:
        /*02d4*/ 	.word	0x00000008
.L_45:


//--------------------- .nv.callgraph             --------------------------
	.section	.nv.callgraph,"",@"SHT_CUDA_CALLGRAPH"
	.align	4
	.sectionentsize	8
	.align		4
        /*0000*/ 	.word	0x00000000
	.align		4
        /*0004*/ 	.word	0xffffffff
	.align		4
        /*0008*/ 	.word	index@(_ZN7cutlass13device_kernelINS_4gemm6kernel13GemmUniversalIN4cute5tupleIJiiiiEEENS1_10collective13CollectiveMmaINS1_34MainloopSm90TmaGmmaWarpSpecializedILi5ENS5_IJNS4_1CILi2EEENSA_ILi1EEESC_EEENS1_35KernelTmaWarpSpecializedCooperativeEEENS5_IJNSA_ILi128EEESG_NSA_ILi64EEEEEENS_6half_tENS5_IJlSC_lEEESJ_SK_NS4_8TiledMMAINS4_8MMA_AtomIJNS4_4SM904GMMA26MMA_64x128x16_F32F16F16_SSILNSO_5MajorE0ELSQ_0ELNSO_7ScaleInE1ELSR_1EEEEEENS4_6LayoutISD_NS5_IJSC_NSA_ILi0EEESV_EEEEENS5_IJNS4_10UnderscoreESY_SY_EEEEENS4_13SM90_TMA_LOADENS4_14ComposedLayoutINS4_7SwizzleILi3ELi4ELi3EEENS4_18smem_ptr_flag_bitsILi16EEENSU_INS5_IJNSA_ILi8EEESH_EEENS5_IJSH_SC_EEEEEEEvNS4_8identityENS4_23SM90_TMA_LOAD_MULTICASTES1B_vS1C_EENS_8epilogue10collective6detail29Sm90TmaWarpSpecializedAdapterINS1G_15DefaultEpilogueISJ_SK_SK_NS1F_6thread17LinearCombinationISJ_Li1EffLNS1K_9ScaleType4KindE0ELNS_15FloatRoundStyleE2ESJ_EENS1_15EpilogueDefaultEEEEEvvEEEEvNT_6ParamsE)
	.align		4
        /*000c*/ 	.word	index@(__assertfail)
	.align		4
        /*0010*/ 	.word	0x00000000
	.align		4
        /*0014*/ 	.word	0xfffffffe
	.align		4
        /*0018*/ 	.word	0x00000000
	.align		4
        /*001c*/ 	.word	0xfffffffd
	.align		4
        /*0020*/ 	.word	0x00000000
	.align		4
        /*0024*/ 	.word	0xfffffffc


//--------------------- .nv.constant4             --------------------------
	.section	.nv.constant4,"a",@progbits
	.align	8
	.align		8
.nv.constant4:
        /*0000*/ 	.dword	__assertfail
	.align		8
        /*0008*/ 	.dword	__unnamed_1
	.align		8
        /*0010*/ 	.dword	_ZN39_INTERNAL_d9574742_4_k_cu_b81ed273_37154cuda3std3__45__cpo5beginE
	.align		8
        /*0018*/ 	.dword	_ZN39_INTERNAL_d9574742_4_k_cu_b81ed273_37154cuda3std3__45__cpo3endE
	.align		8
        /*0020*/ 	.dword	_ZN39_INTERNAL_d9574742_4_k_cu_b81ed273_37154cuda3std3__45__cpo6cbeginE
	.align		8
        /*0028*/ 	.dword	_ZN39_INTERNAL_d9574742_4_k_cu_b81ed273_37154cuda3std3__45__cpo4cendE
	.align		8
        /*0030*/ 	.dword	_ZN39_INTERNAL_d9574742_4_k_cu_b81ed273_37154cuda3std3__441_GLOBAL__N__d9574742_4_k_cu_b81ed273_37156ignoreE
	.align		8
        /*0038*/ 	.dword	_ZN39_INTERNAL_d9574742_4_k_cu_b81ed273_37154cuda3std3__419piecewise_constructE
	.align		8
        /*0040*/ 	.dword	_ZN39_INTERNAL_d9574742_4_k_cu_b81ed273_37154cuda3std3__48in_placeE
	.align		8
        /*0048*/ 	.dword	_ZN39_INTERNAL_d9574742_4_k_cu_b81ed273_37154cuda3std6ranges3__45__cpo4swapE
	.align		8
        /*0050*/ 	.dword	_ZN39_INTERNAL_d9574742_4_k_cu_b81ed273_37154cuda3std6ranges3__45__cpo9iter_moveE
	.align		8
        /*0058*/ 	.dword	_ZN39_INTERNAL_d9574742_4_k_cu_b81ed273_37154cute7productE
	.align		8
        /*0060*/ 	.dword	_ZN39_INTERNAL_d9574742_4_k_cu_b81ed273_37154cute1_E
	.align		8
        /*0068*/ 	.dword	$str$22
	.align		8
        /*0070*/ 	.dword	$str$23


//--------------------- .text._ZN7cutlass13device_kernelINS_4gemm6kernel13GemmUniversalIN4cute5tupleIJiiiiEEENS1_10collective13CollectiveMmaINS1_34MainloopSm90TmaGmmaWarpSpecializedILi5ENS5_IJNS4_1CILi2EEENSA_ILi1EEESC_EEENS1_35KernelTmaWarpSpecializedCooperativeEEENS5_IJNSA_ILi128EEESG_NSA_ILi64EEEEEENS_6half_tENS5_IJlSC_lEEESJ_SK_NS4_8TiledMMAINS4_8MMA_AtomIJNS4_4SM904GMMA26MMA_64x128x16_F32F16F16_SSILNSO_5MajorE0ELSQ_0ELNSO_7ScaleInE1ELSR_1EEEEEENS4_6LayoutISD_NS5_IJSC_NSA_ILi0EEESV_EEEEENS5_IJNS4_10UnderscoreESY_SY_EEEEENS4_13SM90_TMA_LOADENS4_14ComposedLayoutINS4_7SwizzleILi3ELi4ELi3EEENS4_18smem_ptr_flag_bitsILi16EEENSU_INS5_IJNSA_ILi8EEESH_EEENS5_IJSH_SC_EEEEEEEvNS4_8identityENS4_23SM90_TMA_LOAD_MULTICASTES1B_vS1C_EENS_8epilogue10collective6detail29Sm90TmaWarpSpecializedAdapterINS1G_15DefaultEpilogueISJ_SK_SK_NS1F_6thread17LinearCombinationISJ_Li1EffLNS1K_9ScaleType4KindE0ELNS_15FloatRoundStyleE2ESJ_EENS1_15EpilogueDefaultEEEEEvvEEEEvNT_6ParamsE --------------------------
	.section	.text._ZN7cutlass13device_kernelINS_4gemm6kernel13GemmUniversalIN4cute5tupleIJiiiiEEENS1_10collective13CollectiveMmaINS1_34MainloopSm90TmaGmmaWarpSpecializedILi5ENS5_IJNS4_1CILi2EEENSA_ILi1EEESC_EEENS1_35KernelTmaWarpSpecializedCooperativeEEENS5_IJNSA_ILi128EEESG_NSA_ILi64EEEEEENS_6half_tENS5_IJlSC_lEEESJ_SK_NS4_8TiledMMAINS4_8MMA_AtomIJNS4_4SM904GMMA26MMA_64x128x16_F32F16F16_SSILNSO_5MajorE0ELSQ_0ELNSO_7ScaleInE1ELSR_1EEEEEENS4_6LayoutISD_NS5_IJSC_NSA_ILi0EEESV_EEEEENS5_IJNS4_10UnderscoreESY_SY_EEEEENS4_13SM90_TMA_LOADENS4_14ComposedLayoutINS4_7SwizzleILi3ELi4ELi3EEENS4_18smem_ptr_flag_bitsILi16EEENSU_INS5_IJNSA_ILi8EEESH_EEENS5_IJSH_SC_EEEEEEEvNS4_8identityENS4_23SM90_TMA_LOAD_MULTICASTES1B_vS1C_EENS_8epilogue10collective6detail29Sm90TmaWarpSpecializedAdapterINS1G_15DefaultEpilogueISJ_SK_SK_NS1F_6thread17LinearCombinationISJ_Li1EffLNS1K_9ScaleType4KindE0ELNS_15FloatRoundStyleE2ESJ_EENS1_15EpilogueDefaultEEEEEvvEEEEvNT_6ParamsE,"ax",@progbits
	.align	128
.text._ZN7cutlass13device_kernelINS_4gemm6kernel13GemmUniversalIN4cute5tupleIJiiiiEEENS1_10collective13CollectiveMmaINS1_34MainloopSm90TmaGmmaWarpSpecializedILi5ENS5_IJNS4_1CILi2EEENSA_ILi1EEESC_EEENS1_35KernelTmaWarpSpecializedCooperativeEEENS5_IJNSA_ILi128EEESG_NSA_ILi64EEEEEENS_6half_tENS5_IJlSC_lEEESJ_SK_NS4_8TiledMMAINS4_8MMA_AtomIJNS4_4SM904GMMA26MMA_64x128x16_F32F16F16_SSILNSO_5MajorE0ELSQ_0ELNSO_7ScaleInE1ELSR_1EEEEEENS4_6LayoutISD_NS5_IJSC_NSA_ILi0EEESV_EEEEENS5_IJNS4_10UnderscoreESY_SY_EEEEENS4_13SM90_TMA_LOADENS4_14ComposedLayoutINS4_7SwizzleILi3ELi4ELi3EEENS4_18smem_ptr_flag_bitsILi16EEENSU_INS5_IJNSA_ILi8EEESH_EEENS5_IJSH_SC_EEEEEEEvNS4_8identityENS4_23SM90_TMA_LOAD_MULTICASTES1B_vS1C_EENS_8epilogue10collective6detail29Sm90TmaWarpSpecializedAdapterINS1G_15DefaultEpilogueISJ_SK_SK_NS1F_6thread17LinearCombinationISJ_Li1EffLNS1K_9ScaleType4KindE0ELNS_15FloatRoundStyleE2ESJ_EENS1_15EpilogueDefaultEEEEEvvEEEEvNT_6ParamsE:
        .type           _ZN7cutlass13device_kernelINS_4gemm6kernel13GemmUniversalIN4cute5tupleIJiiiiEEENS1_10collective13CollectiveMmaINS1_34MainloopSm90TmaGmmaWarpSpecializedILi5ENS5_IJNS4_1CILi2EEENSA_ILi1EEESC_EEENS1_35KernelTmaWarpSpecializedCooperativeEEENS5_IJNSA_ILi128EEESG_NSA_ILi64EEEEEENS_6half_tENS5_IJlSC_lEEESJ_SK_NS4_8TiledMMAINS4_8MMA_AtomIJNS4_4SM904GMMA26MMA_64x128x16_F32F16F16_SSILNSO_5MajorE0ELSQ_0ELNSO_7ScaleInE1ELSR_1EEEEEENS4_6LayoutISD_NS5_IJSC_NSA_ILi0EEESV_EEEEENS5_IJNS4_10UnderscoreESY_SY_EEEEENS4_13SM90_TMA_LOADENS4_14ComposedLayoutINS4_7SwizzleILi3ELi4ELi3EEENS4_18smem_ptr_flag_bitsILi16EEENSU_INS5_IJNSA_ILi8EEESH_EEENS5_IJSH_SC_EEEEEEEvNS4_8identityENS4_23SM90_TMA_LOAD_MULTICASTES1B_vS1C_EENS_8epilogue10collective6detail29Sm90TmaWarpSpecializedAdapterINS1G_15DefaultEpilogueISJ_SK_SK_NS1F_6thread17LinearCombinationISJ_Li1EffLNS1K_9ScaleType4KindE0ELNS_15FloatRoundStyleE2ESJ_EENS1_15EpilogueDefaultEEEEEvvEEEEvNT_6ParamsE,@function
        .size           _ZN7cutlass13device_kernelINS_4gemm6kernel13GemmUniversalIN4cute5tupleIJiiiiEEENS1_10collective13CollectiveMmaINS1_34MainloopSm90TmaGmmaWarpSpecializedILi5ENS5_IJNS4_1CILi2EEENSA_ILi1EEESC_EEENS1_35KernelTmaWarpSpecializedCooperativeEEENS5_IJNSA_ILi128EEESG_NSA_ILi64EEEEEENS_6half_tENS5_IJlSC_lEEESJ_SK_NS4_8TiledMMAINS4_8MMA_AtomIJNS4_4SM904GMMA26MMA_64x128x16_F32F16F16_SSILNSO_5MajorE0ELSQ_0ELNSO_7ScaleInE1ELSR_1EEEEEENS4_6LayoutISD_NS5_IJSC_NSA_ILi0EEESV_EEEEENS5_IJNS4_10UnderscoreESY_SY_EEEEENS4_13SM90_TMA_LOADENS4_14ComposedLayoutINS4_7SwizzleILi3ELi4ELi3EEENS4_18smem_ptr_flag_bitsILi16EEENSU_INS5_IJNSA_ILi8EEESH_EEENS5_IJSH_SC_EEEEEEEvNS4_8identityENS4_23SM90_TMA_LOAD_MULTICASTES1B_vS1C_EENS_8epilogue10collective6detail29Sm90TmaWarpSpecializedAdapterINS1G_15DefaultEpilogueISJ_SK_SK_NS1F_6thread17LinearCombinationISJ_Li1EffLNS1K_9ScaleType4KindE0ELNS_15FloatRoundStyleE2ESJ_EENS1_15EpilogueDefaultEEEEEvvEEEEvNT_6ParamsE,(.L_x_199 - _ZN7cutlass13device_kernelINS_4gemm6kernel13GemmUniversalIN4cute5tupleIJiiiiEEENS1_10collective13CollectiveMmaINS1_34MainloopSm90TmaGmmaWarpSpecializedILi5ENS5_IJNS4_1CILi2EEENSA_ILi1EEESC_EEENS1_35KernelTmaWarpSpecializedCooperativeEEENS5_IJNSA_ILi128EEESG_NSA_ILi64EEEEEENS_6half_tENS5_IJlSC_lEEESJ_SK_NS4_8TiledMMAINS4_8MMA_AtomIJNS4_4SM904GMMA26MMA_64x128x16_F32F16F16_SSILNSO_5MajorE0ELSQ_0ELNSO_7ScaleInE1ELSR_1EEEEEENS4_6LayoutISD_NS5_IJSC_NSA_ILi0EEESV_EEEEENS5_IJNS4_10UnderscoreESY_SY_EEEEENS4_13SM90_TMA_LOADENS4_14ComposedLayoutINS4_7SwizzleILi3ELi4ELi3EEENS4_18smem_ptr_flag_bitsILi16EEENSU_INS5_IJNSA_ILi8EEESH_EEENS5_IJSH_SC_EEEEEEEvNS4_8identityENS4_23SM90_TMA_LOAD_MULTICASTES1B_vS1C_EENS_8epilogue10collective6detail29Sm90TmaWarpSpecializedAdapterINS1G_15DefaultEpilogueISJ_SK_SK_NS1F_6thread17LinearCombinationISJ_Li1EffLNS1K_9ScaleType4KindE0ELNS_15FloatRoundStyleE2ESJ_EENS1_15EpilogueDefaultEEEEEvvEEEEvNT_6ParamsE)
        .other          _ZN7cutlass13device_kernelINS_4gemm6kernel13GemmUniversalIN4cute5tupleIJiiiiEEENS1_10collective13CollectiveMmaINS1_34MainloopSm90TmaGmmaWarpSpecializedILi5ENS5_IJNS4_1CILi2EEENSA_ILi1EEESC_EEENS1_35KernelTmaWarpSpecializedCooperativeEEENS5_IJNSA_ILi128EEESG_NSA_ILi64EEEEEENS_6half_tENS5_IJlSC_lEEESJ_SK_NS4_8TiledMMAINS4_8MMA_AtomIJNS4_4SM904GMMA26MMA_64x128x16_F32F16F16_SSILNSO_5MajorE0ELSQ_0ELNSO_7ScaleInE1ELSR_1EEEEEENS4_6LayoutISD_NS5_IJSC_NSA_ILi0EEESV_EEEEENS5_IJNS4_10UnderscoreESY_SY_EEEEENS4_13SM90_TMA_LOADENS4_14ComposedLayoutINS4_7SwizzleILi3ELi4ELi3EEENS4_18smem_ptr_flag_bitsILi16EEENSU_INS5_IJNSA_ILi8EEESH_EEENS5_IJSH_SC_EEEEEEEvNS4_8identityENS4_23SM90_TMA_LOAD_MULTICASTES1B_vS1C_EENS_8epilogue10collective6detail29Sm90TmaWarpSpecializedAdapterINS1G_15DefaultEpilogueISJ_SK_SK_NS1F_6thread17LinearCombinationISJ_Li1EffLNS1K_9ScaleType4KindE0ELNS_15FloatRoundStyleE2ESJ_EENS1_15EpilogueDefaultEEEEEvvEEEEvNT_6ParamsE,@"STO_CUDA_ENTRY STV_DEFAULT"
_ZN7cutlass13device_kernelINS_4gemm6kernel13GemmUniversalIN4cute5tupleIJiiiiEEENS1_10collective13CollectiveMmaINS1_34MainloopSm90TmaGmmaWarpSpecializedILi5ENS5_IJNS4_1CILi2EEENSA_ILi1EEESC_EEENS1_35KernelTmaWarpSpecializedCooperativeEEENS5_IJNSA_ILi128EEESG_NSA_ILi64EEEEEENS_6half_tENS5_IJlSC_lEEESJ_SK_NS4_8TiledMMAINS4_8MMA_AtomIJNS4_4SM904GMMA26MMA_64x128x16_F32F16F16_SSILNSO_5MajorE0ELSQ_0ELNSO_7ScaleInE1ELSR_1EEEEEENS4_6LayoutISD_NS5_IJSC_NSA_ILi0EEESV_EEEEENS5_IJNS4_10UnderscoreESY_SY_EEEEENS4_13SM90_TMA_LOADENS4_14ComposedLayoutINS4_7SwizzleILi3ELi4ELi3EEENS4_18smem_ptr_flag_bitsILi16EEENSU_INS5_IJNSA_ILi8EEESH_EEENS5_IJSH_SC_EEEEEEEvNS4_8identityENS4_23SM90_TMA_LOAD_MULTICASTES1B_vS1C_EENS_8epilogue10collective6detail29Sm90TmaWarpSpecializedAdapterINS1G_15DefaultEpilogueISJ_SK_SK_NS1F_6thread17LinearCombinationISJ_Li1EffLNS1K_9ScaleType4KindE0ELNS_15FloatRoundStyleE2ESJ_EENS1_15EpilogueDefaultEEEEEvvEEEEvNT_6ParamsE:
[----:B------:R-:W0:Y:S01]  /*0000*/  LDC R1, c[0x0][0x28] ;  /* 0x00000a00ff017b82 */ /* 0x000e220000000800 */
[----:B------:R-:W1:Y:S01]  /*0010*/  S2R R95, SR_TID.X ;  /* 0x00000000005f7919 */ /* 0x000e620000002100 */
[----:B------:R-:W-:Y:S01]  /*0020*/  ELECT P0, URZ, PT ;  /* 0x00000000003f782f */ /* 0x000fe20003800000 */
[----:B------:R-:W-:Y:S01]  /*0030*/  BSSY B0, `(.L_x_0) ;  /* 0x000000f000007945 */ /* 0x000fe20003800000 */
[--C-:B-1----:R-:W-:Y:S02]  /*0040*/  SHF.R.U32.HI R0, RZ, 0x5, R95.reuse ;  /* 0x00000005ff007819 */ /* 0x102fe4000001165f */
[----:B------:R-:W-:-:S03]  /*0050*/  SHF.R.U32.HI R7, RZ, 0x7, R95 ;  /* 0x00000007ff077819 */ /* 0x000fc6000001165f */
[----:B------:R-:W1:Y:S04]  /*0060*/  SHFL.IDX PT, R3, R0, RZ, 0x1f ;  /* 0x00001fff00037589 */ /* 0x000e6800000e0000 */
[----:B------:R2:W3:Y:S01]  /*0070*/  SHFL.IDX PT, R2, R7, RZ, 0x1f ;  /* 0x00001fff07027589 */ /* 0x0004e200000e0000 */
[----:B-1----:R-:W-:-:S13]  /*0080*/  ISETP.NE.OR P0, PT, R3, RZ, !P0 ;  /* 0x000000ff0300720c */ /* 0x002fda0004705670 */
[----:B0-23--:R-:W-:Y:S05]  /*0090*/  @P0 BRA `(.L_x_1) ;  /* 0x0000000000200947 */ /* 0x00dfea0003800000 */
[----:B------:R-:W-:Y:S02]  /*00a0*/  ULDC.64 UR4, c[0x0][0x198] ;  /* 0x0000660000047ab9 */ /* 0x000fe40000000a00 */
[----:B------:R-:W-:Y:S02]  /*00b0*/  UIADD3 UR6, UP0, UR4, 0xf0, URZ ;  /* 0x000000f004067890 */ /* 0x000fe4000ff1e03f */
[----:B------:R-:W-:Y:S02]  /*00c0*/  UIADD3 UR4, UP1, UR4, 0x1f0, URZ ;  /* 0x000001f004047890 */ /* 0x000fe4000ff3e03f */
[----:B------:R-:W-:Y:S02]  /*00d0*/  UIADD3.X UR7, URZ, UR5, URZ, UP0, !UPT ;  /* 0x000000053f077290 */ /* 0x000fe400087fe43f */
[----:B------:R-:W-:-:S07]  /*00e0*/  UIADD3.X UR5, URZ, UR5, URZ, UP1, !UPT ;  /* 0x000000053f057290 */ /* 0x000fce0008ffe43f */
[----:B------:R0:W-:Y:S02]  /*00f0*/  UTMACCTL.PF [UR6] ;  /* 0x00000000060079b9 */ /* 0x0001e40008040000 */
[----:B------:R0:W-:Y:S02]  /*0100*/  UTMACCTL.PF [UR4] ;  /* 0x00000000040079b9 */ /* 0x0001e40008040000 */
[----:B0-----:R-:W-:Y:S01]  /*0110*/  NOP ;  /* 0x0000000000007918 */ /* 0x001fe20000000000 */
.L_x_1:
[----:B------:R-:W-:Y:S05]  /*0120*/  BSYNC B0 ;  /* 0x0000000000007941 */ /* 0x000fea0003800000 */
.L_x_0:
[----:B------:R-:W0:Y:S02]  /*0130*/  SHFL.IDX PT, R5, R0, RZ, 0x1f ;  /* 0x00001fff00057589 */ /* 0x000e2400000e0000 */
[----:B0-----:R-:W-:-:S13]  /*0140*/  ISETP.NE.AND P0, PT, R5, RZ, PT ;  /* 0x000000ff0500720c */ /* 0x001fda0003f05270 */
[----:B------:R-:W-:Y:S05]  /*0150*/  @P0 BRA `(.L_x_2) ;  /* 0x0000000000600947 */ /* 0x000fea0003800000 */
[----:B------:R-:W0:Y:S01]  /*0160*/  S2UR UR8, SR_CgaCtaId ;  /* 0x00000000000879c3 */ /* 0x000e220000008800 */
[----:B------:R-:W-:Y:S01]  /*0170*/  UMOV UR4, 0x400 ;  /* 0x0000040000047882 */ /* 0x000fe20000000000 */
[----:B------:R-:W-:Y:S01]  /*0180*/  UMOV UR5, 0x1 ;  /* 0x0000000100057882 */ /* 0x000fe20000000000 */
[----:B------:R-:W-:Y:S01]  /*0190*/  UMOV UR6, 0x4 ;  /* 0x0000000400067882 */ /* 0x000fe20000000000 */
[----:B------:R-:W-:Y:S01]  /*01a0*/  ELECT P0, URZ, PT ;  /* 0x00000000003f782f */ /* 0x000fe20003800000 */
[----:B------:R-:W-:-:S04]  /*01b0*/  UIADD3 UR6, -UR6, 0x100000, URZ ;  /* 0x0010000006067890 */ /* 0x000fc8000fffe13f */
[----:B------:R-:W-:Y:S02]  /*01c0*/  USHF.L.U32 UR7, UR6, 0xb, URZ ;  /* 0x0000000b06077899 */ /* 0x000fe4000800063f */
[----:B------:R-:W-:Y:S02]  /*01d0*/  USHF.L.U32 UR6, UR6, 0x1, URZ ;  /* 0x0000000106067899 */ /* 0x000fe4000800063f */
[----:B0-----:R-:W-:Y:S02]  /*01e0*/  ULEA UR8, UR8, UR4, 0x18 ;  /* 0x0000000408087291 */ /* 0x001fe4000f8ec03f */
[----:B------:R-:W-:-:S04]  /*01f0*/  UIADD3 UR4, -UR5, 0x100000, URZ ;  /* 0x0010000005047890 */ /* 0x000fc8000fffe13f */
[----:B------:R-:W-:Y:S02]  /*0200*/  USHF.L.U32 UR5, UR4, 0xb, URZ ;  /* 0x0000000b04057899 */ /* 0x000fe4000800063f */
[----:B------:R-:W-:Y:S01]  /*0210*/  USHF.L.U32 UR4, UR4, 0x1, URZ ;  /* 0x0000000104047899 */ /* 0x000fe2000800063f */
[----:B------:R-:W0:Y:S11]  /*0220*/  FENCE.VIEW.ASYNC.S ;  /* 0x00000000000073c6 */ /* 0x000e360000000000 */
[----:B0-----:R0:W1:Y:S01]  /*0230*/  SYNCS.EXCH.64 URZ, [UR8], UR4 ;  /* 0x00000004083f75b2 */ /* 0x0010620008000100 */
[----:B------:R0:W2:Y:S01]  /*0240*/  SYNCS.EXCH.64 URZ, [UR8+0x28], UR6 ;  /* 0x00002806083f75b2 */ /* 0x0000a20008000100 */
[----:B------:R0:W3:Y:S01]  /*0250*/  SYNCS.EXCH.64 URZ, [UR8+0x8], UR4 ;  /* 0x00000804083f75b2 */ /* 0x0000e20008000100 */
[----:B------:R0:W4:Y:S01]  /*0260*/  SYNCS.EXCH.64 URZ, [UR8+0x30], UR6 ;  /* 0x00003006083f75b2 */ /* 0x0001220008000100 */
[----:B------:R0:W0:Y:S01]  /*0270*/  SYNCS.EXCH.64 URZ, [UR8+0x10], UR4 ;  /* 0x00001004083f75b2 */ /* 0x0000220008000100 */
[----:B------:R0:W0:Y:S01]  /*0280*/  SYNCS.EXCH.64 URZ, [UR8+0x38], UR6 ;  /* 0x00003806083f75b2 */ /* 0x0000220008000100 */
[----:B------:R0:W0:Y:S01]  /*0290*/  SYNCS.EXCH.64 URZ, [UR8+0x18], UR4 ;  /* 0x00001804083f75b2 */ /* 0x0000220008000100 */
[----:B------:R0:W0:Y:S01]  /*02a0*/  SYNCS.EXCH.64 URZ, [UR8+0x40], UR6 ;  /* 0x00004006083f75b2 */ /* 0x0000220008000100 */
[----:B------:R0:W0:Y:S01]  /*02b0*/  SYNCS.EXCH.64 URZ, [UR8+0x20], UR4 ;  /* 0x00002004083f75b2 */ /* 0x0000220008000100 */
[----:B------:R0:W0:Y:S01]  /*02c0*/  SYNCS.EXCH.64 URZ, [UR8+0x48], UR6 ;  /* 0x00004806083f75b2 */ /* 0x0000220008000100 */
[----:B------:R-:W-:Y:S01]  /*02d0*/  NOP ;  /* 0x0000000000007918 */ /* 0x000fe20000000000 */
.L_x_2:
[----:B------:R-:W-:Y:S01]  /*02e0*/  SHF.R.S32.HI R4, RZ, 0x1f, R95 ;  /* 0x0000001fff047819 */ /* 0x000fe2000001145f */
[----:B------:R-:W5:Y:S01]  /*02f0*/  SHFL.IDX PT, R0, R0, RZ, 0x1f ;  /* 0x00001fff00007589 */ /* 0x000f6200000e0000 */
[----:B0-----:R-:W0:Y:S01]  /*0300*/  S2UR UR8, SR_CTAID.X ;  /* 0x00000000000879c3 */ /* 0x001e220000002500 */
[----:B------:R-:W-:Y:S02]  /*0310*/  ELECT P0, URZ, PT ;  /* 0x00000000003f782f */ /* 0x000fe40003800000 */
[----:B------:R-:W-:Y:S01]  /*0320*/  LEA.HI R4, R4, R95, RZ, 0x7 ;  /* 0x0000005f04047211 */ /* 0x000fe200078f38ff */
[----:B------:R-:W-:Y:S01]  /*0330*/  ULDC UR4, c[0x0][0x150] ;  /* 0x0000540000047ab9 */ /* 0x000fe20000000800 */
[----:B------:R-:W-:Y:S01]  /*0340*/  SHF.R.S32.HI R6, RZ, 0x1f, R5 ;  /* 0x0000001fff067819 */ /* 0x000fe20000011405 */
[----:B------:R-:W-:Y:S01]  /*0350*/  NOP ;  /* 0x0000000000007918 */ /* 0x000fe20000000000 */
[----:B------:R-:W-:Y:S01]  /*0360*/  LOP3.LUT R4, R4, 0xffffff80, RZ, 0xc0, !PT ;  /* 0xffffff8004047812 */ /* 0x000fe200078ec0ff */
[----:B------:R-:W-:Y:S01]  /*0370*/  NOP ;  /* 0x0000000000007918 */ /* 0x000fe20000000000 */
[----:B------:R-:W-:Y:S01]  /*0380*/  LEA.HI R6, R6, R5, RZ, 0x2 ;  /* 0x0000000506067211 */ /* 0x000fe200078f10ff */
[----:B------:R-:W1:Y:S01]  /*0390*/  LDC R11, c[0x0][0x144] ;  /* 0x00005100ff0b7b82 */ /* 0x000e620000000800 */
[----:B------:R-:W-:Y:S01]  /*03a0*/  IMAD.MOV.U32 R22, RZ, RZ, 0x1 ;  /* 0x00000001ff167424 */ /* 0x000fe200078e00ff */
[----:B------:R-:W-:Y:S01]  /*03b0*/  ISETP.NE.AND P3, PT, R2, RZ, PT ;  /* 0x000000ff0200720c */ /* 0x000fe20003f65270 */
[----:B------:R-:W-:Y:S01]  /*03c0*/  IMAD.IADD R8, R95, 0x1, -R4 ;  /* 0x000000015f087824 */ /* 0x000fe200078e0a04 */
[----:B------:R-:W-:Y:S01]  /*03d0*/  LOP3.LUT R6, R6, 0x3ffffffc, RZ, 0xc0, !PT ;  /* 0x3ffffffc06067812 */ /* 0x000fe200078ec0ff */
[----:B------:R-:W2:Y:S03]  /*03e0*/  S2R R4, SR_CTAID.Y ;  /* 0x0000000000047919 */ /* 0x000ea60000002600 */
[----:B------:R-:W-:Y:S01]  /*03f0*/  SHF.R.S32.HI R9, RZ, 0x1f, R8 ;  /* 0x0000001fff097819 */ /* 0x000fe20000011408 */
[----:B------:R-:W-:Y:S01]  /*0400*/  IMAD.IADD R6, R5, 0x1, -R6 ;  /* 0x0000000105067824 */ /* 0x000fe200078e0a06 */
[----:B------:R-:W3:Y:S02]  /*0410*/  LDC R13, c[0x0][0x140] ;  /* 0x00005000ff0d7b82 */ /* 0x000ee40000000800 */
[----:B------:R-:W-:-:S02]  /*0420*/  LEA.HI R9, R9, R8, RZ, 0x3 ;  /* 0x0000000809097211 */ /* 0x000fc400078f18ff */
[----:B-----5:R-:W-:Y:S02]  /*0430*/  ISETP.NE.OR P0, PT, R0, RZ, !P0 ;  /* 0x000000ff0000720c */ /* 0x020fe40004705670 */
[--C-:B------:R-:W-:Y:S02]  /*0440*/  SHF.R.S32.HI R0, RZ, 0x3, R9.reuse ;  /* 0x00000003ff007819 */ /* 0x100fe40000011409 */
[----:B0-----:R-:W-:Y:S02]  /*0450*/  I2FP.F32.U32 R10, UR8 ;  /* 0x00000008000a7c45 */ /* 0x001fe40008201000 */
[----:B------:R-:W-:-:S03]  /*0460*/  SHF.R.S32.HI R9, RZ, 0x1f, R9 ;  /* 0x0000001fff097819 */ /* 0x000fc60000011409 */
[----:B------:R-:W-:Y:S01]  /*0470*/  FMUL R10, R10, UR4 ;  /* 0x000000040a0a7c20 */ /* 0x000fe20008400000 */
[----:B------:R-:W-:Y:S01]  /*0480*/  LEA.HI R9, R9, R0, RZ, 0x2 ;  /* 0x0000000009097211 */ /* 0x000fe200078f10ff */
[----:B------:R-:W-:Y:S02]  /*0490*/  ULDC UR4, c[0x0][0x154] ;  /* 0x0000550000047ab9 */ /* 0x000fe40000000800 */
[----:B------:R-:W-:Y:S01]  /*04a0*/  VOTEU.ALL UP0, P0 ;  /* 0x00000000003f7886 */ /* 0x000fe20000000000 */
[----:B------:R-:W-:Y:S01]  /*04b0*/  LOP3.LUT R9, R9, 0xfffffffc, RZ, 0xc0, !PT ;  /* 0xfffffffc09097812 */ /* 0x000fe200078ec0ff */
[----:B------:R-:W0:Y:S01]  /*04c0*/  F2I.U32.TRUNC.NTZ R10, R10 ;  /* 0x0000000a000a7305 */ /* 0x000e22000020f000 */
[----:B------:R-:W-:Y:S02]  /*04d0*/  VOTEU.ALL UP1, P0 ;  /* 0x00000000003f7886 */ /* 0x000fe40000020000 */
[----:B------:R-:W5:Y:S01]  /*04e0*/  @!UP0 S2UR UR7, SR_CgaCtaId ;  /* 0x00000000000789c3 */ /* 0x000f620000008800 */
[----:B------:R-:W-:Y:S01]  /*04f0*/  IMAD.IADD R9, R0, 0x1, -R9 ;  /* 0x0000000100097824 */ /* 0x000fe200078e0a09 */
[----:B------:R-:W-:Y:S01]  /*0500*/  SHF.R.S32.HI R0, RZ, 0x1f, R3 ;  /* 0x0000001fff007819 */ /* 0x000fe20000011403 */
[----:B------:R-:W-:Y:S01]  /*0510*/  @!UP0 UMOV UR6, 0x400 ;  /* 0x0000040000068882 */ /* 0x000fe20000000000 */
[----:B---3--:R-:W-:Y:S01]  /*0520*/  ISETP.EQ.U32.AND P2, PT, R13, 0x1, PT ;  /* 0x000000010d00780c */ /* 0x008fe20003f42070 */
[----:B------:R-:W-:Y:S01]  /*0530*/  IMAD R19, R6, 0x4, R9 ;  /* 0x0000000406137824 */ /* 0x000fe200078e0209 */
[----:B--2---:R-:W-:-:S02]  /*0540*/  I2FP.F32.U32 R12, R4 ;  /* 0x00000004000c7245 */ /* 0x004fc40000201000 */
[----:B------:R-:W2:Y:S01]  /*0550*/  LDC R9, c[0x0][0x148] ;  /* 0x00005200ff097b82 */ /* 0x000ea20000000800 */
[----:B------:R-:W-:Y:S02]  /*0560*/  LEA.HI R0, R0, R3, RZ, 0x2 ;  /* 0x0000000300007211 */ /* 0x000fe400078f10ff */
[----:B------:R-:W-:Y:S01]  /*0570*/  LEA.HI R6, R19, R19, RZ, 0x1 ;  /* 0x0000001313067211 */ /* 0x000fe200078f08ff */
[----:B0-----:R-:W-:Y:S02]  /*0580*/  IMAD.MOV R14, RZ, RZ, -R10 ;  /* 0x000000ffff0e7224 */ /* 0x001fe400078e0a0a */
[----:B------:R-:W-:Y:S01]  /*0590*/  FMUL R12, R12, UR4 ;  /* 0x000000040c0c7c20 */ /* 0x000fe20008400000 */
[----:B------:R-:W-:Y:S01]  /*05a0*/  LOP3.LUT R0, R0, 0xfffffffc, RZ, 0xc0, !PT ;  /* 0xfffffffc00007812 */ /* 0x000fe200078ec0ff */
[----:B------:R-:W-:Y:S01]  /*05b0*/  UMOV UR4, 0x20 ;  /* 0x0000002000047882 */ /* 0x000fe20000000000 */
[----:B------:R-:W-:Y:S01]  /*05c0*/  LOP3.LUT R10, R6, 0xfffffffe, RZ, 0xc0, !PT ;  /* 0xfffffffe060a7812 */ /* 0x000fe200078ec0ff */
[----:B-1----:R-:W-:Y:S01]  /*05d0*/  IMAD R6, R11, R14, UR8 ;  /* 0x000000080b067e24 */ /* 0x002fe2000f8e020e */
[----:B------:R-:W-:-:S04]  /*05e0*/  @!UP0 UIADD3 UR4, -UR4, 0x100000, URZ ;  /* 0x0010000004048890 */ /* 0x000fc8000fffe13f */
[----:B------:R-:W-:Y:S02]  /*05f0*/  @!UP0 USHF.L.U32 UR5, UR4, 0xb, URZ ;  /* 0x0000000b04058899 */ /* 0x000fe4000800063f */
[----:B------:R-:W-:Y:S01]  /*0600*/  @!UP0 USHF.L.U32 UR4, UR4, 0x1, URZ ;  /* 0x0000000104048899 */ /* 0x000fe2000800063f */
[----:B------:R-:W0:Y:S01]  /*0610*/  F2I.U32.TRUNC.NTZ R12, R12 ;  /* 0x0000000c000c7305 */ /* 0x000e22000020f000 */
[----:B------:R-:W-:Y:S02]  /*0620*/  IMAD.IADD R3, R3, 0x1, -R0 ;  /* 0x0000000103037824 */ /* 0x000fe400078e0a00 */
[C---:B------:R-:W-:Y:S02]  /*0630*/  IMAD.IADD R11, R19.reuse, 0x1, -R10 ;  /* 0x00000001130b7824 */ /* 0x040fe400078e0a0a */
[----:B------:R-:W-:Y:S01]  /*0640*/  IMAD.SHL.U32 R10, R19, 0x4, RZ ;  /* 0x00000004130a7824 */ /* 0x000fe200078e00ff */
[----:B-----5:R-:W-:Y:S01]  /*0650*/  @!UP0 ULEA UR6, UR7, UR6, 0x18 ;  /* 0x0000000607068291 */ /* 0x020fe2000f8ec03f */
[----:B------:R-:W-:Y:S01]  /*0660*/  ISETP.NE.AND P1, PT, R3, 0x3, PT ;  /* 0x000000030300780c */ /* 0x000fe20003f25270 */
[----:B------:R-:W-:Y:S01]  /*0670*/  VOTEU.ALL UP0, P0 ;  /* 0x00000000003f7886 */ /* 0x000fe20000000000 */
[----:B------:R-:W-:-:S02]  /*0680*/  ISETP.NE.AND P4, PT, R11, R6, PT ;  /* 0x000000060b00720c */ /* 0x000fc40003f85270 */
[----:B------:R-:W-:Y:S02]  /*0690*/  LOP3.LUT R19, R19, 0xc, R10, 0x78, !PT ;  /* 0x0000000c13137812 */ /* 0x000fe400078e780a */
[----:B------:R-:W-:Y:S01]  /*06a0*/  LOP3.LUT P0, RZ, R8, 0x7, RZ, 0xc0, !PT ;  /* 0x0000000708ff7812 */ /* 0x000fe2000780c0ff */
[C---:B------:R-:W-:Y:S01]  /*06b0*/  VIADD R8, R2.reuse, 0xffffffff ;  /* 0xffffffff02087836 */ /* 0x040fe20000000000 */
[----:B------:R-:W-:Y:S01]  /*06c0*/  ISETP.EQ.OR P1, PT, R3, RZ, !P1 ;  /* 0x000000ff0300720c */ /* 0x000fe20004f22670 */
[----:B0-----:R-:W-:Y:S01]  /*06d0*/  IMAD.MOV R23, RZ, RZ, -R12 ;  /* 0x000000ffff177224 */ /* 0x001fe200078e0a0c */
[----:B------:R-:W-:Y:S01]  /*06e0*/  ISETP.LT.U32.AND P0, PT, R19, 0x2, !P0 ;  /* 0x000000021300780c */ /* 0x000fe20004701070 */
[----:B------:R-:W0:Y:S02]  /*06f0*/  FENCE.VIEW.ASYNC.S ;  /* 0x00000000000073c6 */ /* 0x000e240000000000 */
[----:B0-----:R0:W1:Y:S01]  /*0700*/  @!UP0 SYNCS.EXCH.64 URZ, [UR6+0x60], UR4 ;  /* 0x00006004063f85b2 */ /* 0x0010620008000100 */
[----:B------:R-:W-:Y:S01]  /*0710*/  ISETP.EQ.AND P1, PT, R2, RZ, P1 ;  /* 0x000000ff0200720c */ /* 0x000fe20000f22270 */
[----:B--2---:R-:W-:Y:S01]  /*0720*/  IMAD R11, R9, R23, R4 ;  /* 0x00000017090b7224 */ /* 0x004fe200078e0204 */
[----:B------:R-:W-:-:S02]  /*0730*/  ISETP.GE.U32.AND P6, PT, R8, 0x2, PT ;  /* 0x000000020800780c */ /* 0x000fc40003fc6070 */
[----:B------:R-:W-:Y:S02]  /*0740*/  @P4 LEA.HI R0, R19, R19, RZ, 0x1 ;  /* 0x0000001313004211 */ /* 0x000fe400078f08ff */
[----:B------:R-:W-:Y:S02]  /*0750*/  SEL R18, RZ, 0x1, !P1 ;  /* 0x00000001ff127807 */ /* 0x000fe40004800000 */
[----:B------:R-:W-:Y:S02]  /*0760*/  @P4 SHF.R.S32.HI R0, RZ, 0x1, R0 ;  /* 0x00000001ff004819 */ /* 0x000fe40000011400 */
[----:B------:R-:W-:Y:S02]  /*0770*/  SEL R18, R18, 0x2, P6 ;  /* 0x0000000212127807 */ /* 0x000fe40003000000 */
[----:B------:R-:W-:Y:S02]  /*0780*/  @P4 ISETP.NE.AND P5, PT, R0, R11, PT ;  /* 0x0000000b0000420c */ /* 0x000fe40003fa5270 */
[----:B------:R-:W-:Y:S01]  /*0790*/  SEL R11, RZ, 0x1, !P0 ;  /* 0x00000001ff0b7807 */ /* 0x000fe20004000000 */
[----:B------:R0:W2:Y:S01]  /*07a0*/  @!UP1 SYNCS.EXCH.64 URZ, [UR6+0x68], UR4 ;  /* 0x00006804063f95b2 */ /* 0x0000a20008000100 */
[----:B------:R-:W-:Y:S01]  /*07b0*/  @P4 SEL R22, RZ, 0x1, P5 ;  /* 0x00000001ff164807 */ /* 0x000fe20002800000 */
[----:B------:R-:W-:Y:S01]  /*07c0*/  NOP ;  /* 0x0000000000007918 */ /* 0x000fe20000000000 */
[----:B------:R-:W-:-:S02]  /*07d0*/  LOP3.LUT R0, R95, 0x7f, RZ, 0xc0, !PT ;  /* 0x0000007f5f007812 */ /* 0x000fc400078ec0ff */
[----:B------:R-:W-:Y:S01]  /*07e0*/  LOP3.LUT R22, R22, R11, RZ, 0xc0, !PT ;  /* 0x0000000b16167212 */ /* 0x000fe200078ec0ff */
[----:B01----:R-:W-:Y:S06]  /*07f0*/  @!P2 BRA `(.L_x_3) ;  /* 0x000000000008a947 */ /* 0x003fec0003800000 */
[----:B--2-4-:R-:W-:Y:S01]  /*0800*/  UCGABAR_ARV ;  /* 0x00000000000079c7 */ /* 0x014fe20008000000 */
[----:B------:R-:W-:Y:S05]  /*0810*/  BRA `(.L_x_4) ;  /* 0x0000000000047947 */ /* 0x000fea0003800000 */
.L_x_3:
[----:B--2-4-:R-:W-:Y:S01]  /*0820*/  NOP ;  /* 0x0000000000007918 */ /* 0x014fe20000000000 */
.L_x_4:
[----:B------:R-:W0:Y:S01]  /*0830*/  LDC R2, c[0x0][0x65c] ;  /* 0x00019700ff027b82 */ /* 0x000e220000000800 */
[----:B------:R-:W-:Y:S02]  /*0840*/  IMAD.U32 R10, RZ, RZ, UR8 ;  /* 0x00000008ff0a7e24 */ /* 0x000fe4000f8e00ff */
[----:B------:R-:W-:Y:S01]  /*0850*/  IMAD.MOV.U32 R11, RZ, RZ, RZ ;  /* 0x000000ffff0b7224 */ /* 0x000fe200078e00ff */
[----:B0-----:R-:W-:-:S04]  /*0860*/  ISETP.NE.AND P1, PT, R2, 0x1, PT ;  /* 0x000000010200780c */ /* 0x001fc80003f25270 */
[----:B------:R-:W-:-:S09]  /*0870*/  P2R R5, PR, RZ, 0x2 ;  /* 0x00000002ff057803 */ /* 0x000fd20000000000 */
[----:B------:R-:W0:Y:S01]  /*0880*/  @P1 LDC R17, c[0x0][0x10] ;  /* 0x00000400ff111b82 */ /* 0x000e220000000800 */
[----:B------:R-:W-:Y:S02]  /*0890*/  @P1 IMAD.MOV.U32 R5, RZ, RZ, RZ ;  /* 0x000000ffff051224 */ /* 0x000fe400078e00ff */
[----:B------:R-:W-:-:S05]  /*08a0*/  @P1 IMAD.MOV.U32 R15, RZ, RZ, RZ ;  /* 0x000000ffff0f1224 */ /* 0x000fca00078e00ff */
[----:B------:R-:W1:Y:S01]  /*08b0*/  @!P1 LDC R13, c[0x0][0xc] ;  /* 0x00000300ff0d9b82 */ /* 0x000e620000000800 */
[----:B------:R-:W-:Y:S01]  /*08c0*/  ULDC UR4, c[0x0][0xc] ;  /* 0x0000030000047ab9 */ /* 0x000fe20000000800 */
[----:B------:R-:W-:Y:S01]  /*08d0*/  ULDC UR5, c[0x0][0x10] ;  /* 0x0000040000057ab9 */ /* 0x000fe20000000800 */
[----:B------:R-:W-:Y:S01]  /*08e0*/  ULDC UR6, c[0x0][0x14] ;  /* 0x0000050000067ab9 */ /* 0x000fe20000000800 */
[----:B------:R-:W-:-:S04]  /*08f0*/  UIMAD.WIDE.U32 UR4, UR4, UR5, URZ ;  /* 0x00000005040472a5 */ /* 0x000fc8000f8e003f */
[----:B------:R-:W-:Y:S02]  /*0900*/  UIMAD.WIDE.U32 UR36, UR4, UR6, URZ ;  /* 0x00000006042472a5 */ /* 0x000fe4000f8e003f */
[----:B------:R-:W-:-:S04]  /*0910*/  UIMAD UR42, UR5, UR6, URZ ;  /* 0x00000006052a72a4 */ /* 0x000fc8000f8e023f */
[----:B------:R-:W-:Y:S01]  /*0920*/  UIADD3 UR42, UR37, UR42, URZ ;  /* 0x0000002a252a7290 */ /* 0x000fe2000fffe03f */
[----:B0-----:R-:W-:-:S04]  /*0930*/  @P1 IMAD.WIDE.U32 R16, R17, UR8, R4 ;  /* 0x0000000811101c25 */ /* 0x001fc8000f8e0004 */
[----:B------:R-:W-:Y:S02]  /*0940*/  @P1 IMAD.IADD R17, R17, 0x1, R15 ;  /* 0x0000000111111824 */ /* 0x000fe400078e020f */
[----:B-1----:R-:W-:-:S04]  /*0950*/  @!P1 IMAD.WIDE.U32 R10, R4, R13, R10 ;  /* 0x0000000d040a9225 */ /* 0x002fc800078e000a */
[----:B------:R-:W-:Y:S02]  /*0960*/  @!P1 IMAD.MOV.U32 R16, RZ, RZ, R10 ;  /* 0x000000ffff109224 */ /* 0x000fe400078e000a */
[----:B------:R-:W-:Y:S01]  /*0970*/  @!P1 IMAD.MOV.U32 R17, RZ, RZ, R11 ;  /* 0x000000ffff119224 */ /* 0x000fe200078e000b */
[----:B------:R-:W-:Y:S06]  /*0980*/  @!P2 BRA `(.L_x_5) ;  /* 0x00000000000ca947 */ /* 0x000fec0003800000 */
[----:B------:R-:W-:Y:S01]  /*0990*/  UCGABAR_WAIT ;  /* 0x0000000000007dc7 */ /* 0x000fe20008000000 */
[----:B------:R-:W-:Y:S01]  /*09a0*/  CCTL.IVALL ;  /* 0x00000000ff00798f */ /* 0x000fe20002000000 */
[----:B------:R-:W-:Y:S05]  /*09b0*/  BRA `(.L_x_6) ;  /* 0x0000000000047947 */ /* 0x000fea0003800000 */
.L_x_5:
[----:B------:R-:W-:Y:S06]  /*09c0*/  BAR.SYNC.DEFER_BLOCKING 0x0 ;  /* 0x0000000000007b1d */ /* 0x000fec0000010000 */
.L_x_6:
[----:B------:R-:W-:Y:S05]  /*09d0*/  @!P3 BRA `(.L_x_7) ;  /* 0x0000005c00a8b947 */ /* 0x000fea0003800000 */
[----:B------:R-:W-:-:S13]  /*09e0*/  ISETP.GT.U32.AND P0, PT, R8, 0x1, PT ;  /* 0x000000010800780c */ /* 0x000fda0003f04070 */
[----:B------:R-:W-:Y:S05]  /*09f0*/  @P0 EXIT ;  /* 0x000000000000094d */ /* 0x000fea0003800000 */
[----:B------:R-:W-:Y:S01]  /*0a00*/  ULDC.64 UR4, c[0x0][0x650] ;  /* 0x0001940000047ab9 */ /* 0x000fe20000000a00 */
[----:B------:R-:W-:Y:S01]  /*0a10*/  PRMT R3, RZ, 0x7610, R3 ;  /* 0x00007610ff037816 */ /* 0x000fe20000000003 */
[----:B------:R-:W-:Y:S01]  /*0a20*/  IMAD.MOV.U32 R103, RZ, RZ, -0x1 ;  /* 0xffffffffff677424 */ /* 0x000fe200078e00ff */
[----:B------:R-:W-:Y:S01]  /*0a30*/  ISETP.GE.U32.AND P0, PT, R16, UR4, PT ;  /* 0x0000000410007c0c */ /* 0x000fe2000bf06070 */
[----:B------:R-:W-:Y:S02]  /*0a40*/  IMAD.MOV.U32 R100, RZ, RZ, -0x1 ;  /* 0xffffffffff647424 */ /* 0x000fe400078e00ff */
[----:B------:R-:W-:Y:S01]  /*0a50*/  IMAD.MOV.U32 R101, RZ, RZ, -0x1 ;  /* 0xffffffffff657424 */ /* 0x000fe200078e00ff */
[----:B------:R-:W-:-:S13]  /*0a60*/  ISETP.GE.U32.AND.EX P0, PT, R17, UR5, PT, P0 ;  /* 0x0000000511007c0c */ /* 0x000fda000bf06100 */
[----:B------:R-:W-:Y:S05]  /*0a70*/  @P0 BRA `(.L_x_8) ;  /* 0x0000000400280947 */ /* 0x000fea0003800000 */
[----:B------:R-:W0:Y:S01]  /*0a80*/  LDC.64 R24, c[0x0][0x628] ;  /* 0x00018a00ff187b82 */ /* 0x000e220000000a00 */
[----:B------:R-:W-:Y:S02]  /*0a90*/  IMAD.MOV.U32 R10, RZ, RZ, R16 ;  /* 0x000000ffff0a7224 */ /* 0x000fe400078e0010 */
[----:B------:R-:W-:-:S05]  /*0aa0*/  IMAD.MOV.U32 R11, RZ, RZ, R17 ;  /* 0x000000ffff0b7224 */ /* 0x000fca00078e0011 */
[----:B------:R-:W1:Y:S08]  /*0ab0*/  LDC R8, c[0x0][0x630] ;  /* 0x00018c00ff087b82 */ /* 0x000e700000000800 */
[----:B------:R-:W2:Y:S01]  /*0ac0*/  LDC.64 R26, c[0x0][0x620] ;  /* 0x00018800ff1a7b82 */ /* 0x000ea20000000a00 */
[----:B0-----:R-:W-:-:S04]  /*0ad0*/  ISETP.NE.U32.AND P0, PT, R24, RZ, PT ;  /* 0x000000ff1800720c */ /* 0x001fc80003f05070 */
[----:B------:R-:W-:-:S13]  /*0ae0*/  ISETP.NE.AND.EX P0, PT, R25, RZ, PT, P0 ;  /* 0x000000ff1900720c */ /* 0x000fda0003f05300 */
[----:B-12---:R-:W-:Y:S05]  /*0af0*/  @!P0 BRA `(.L_x_9) ;  /* 0x0000000000288947 */ /* 0x006fea0003800000 */
[----:B------:R-:W0:Y:S02]  /*0b00*/  LDC R3, c[0x0][0x634] ;  /* 0x00018d00ff037b82 */ /* 0x000e240000000800 */
[----:B0-----:R-:W-:-:S05]  /*0b10*/  IADD3 R3, P0, R16, R3, RZ ;  /* 0x0000000310037210 */ /* 0x001fca0007f1e0ff */
[----:B------:R-:W-:-:S04]  /*0b20*/  IMAD.X R21, RZ, RZ, R17, P0 ;  /* 0x000000ffff157224 */ /* 0x000fc800000e0611 */
[----:B------:R-:W-:-:S04]  /*0b30*/  IMAD.WIDE.U32 R10, R21, R24, RZ ;  /* 0x00000018150a7225 */ /* 0x000fc800078e00ff */
[----:B------:R-:W-:-:S04]  /*0b40*/  IMAD.WIDE.U32 R12, P0, R3, R25, R10 ;  /* 0x00000019030c7225 */ /* 0x000fc8000780000a */
[----:B------:R-:W-:-:S04]  /*0b50*/  IMAD.WIDE.U32 R10, R3, R24, RZ ;  /* 0x00000018030a7225 */ /* 0x000fc800078e00ff */
[----:B------:R-:W-:Y:S01]  /*0b60*/  IMAD.X R15, RZ, RZ, RZ, P0 ;  /* 0x000000ffff0f7224 */ /* 0x000fe200000e06ff */
[----:B------:R-:W-:Y:S01]  /*0b70*/  IADD3 RZ, P0, R11, R12, RZ ;  /* 0x0000000c0bff7210 */ /* 0x000fe20007f1e0ff */
[----:B------:R-:W-:-:S04]  /*0b80*/  IMAD.MOV.U32 R14, RZ, RZ, R13 ;  /* 0x000000ffff0e7224 */ /* 0x000fc800078e000d */
[----:B------:R-:W-:-:S08]  /*0b90*/  IMAD.WIDE.U32.X R10, R21, R25, R14, P0 ;  /* 0x00000019150a7225 */ /* 0x000fd000000e040e */
.L_x_9:
[----:B------:R-:W0:Y:S01]  /*0ba0*/  LDC.64 R30, c[0x0][0x640] ;  /* 0x00019000ff1e7b82 */ /* 0x000e220000000a00 */
[-CC-:B------:R-:W-:Y:S01]  /*0bb0*/  SHF.R.U64 R101, R10, R8.reuse, R11.reuse ;  /* 0x000000080a657219 */ /* 0x180fe2000000120b */
[----:B------:R-:W-:Y:S01]  /*0bc0*/  IMAD R29, R9, R23, R4 ;  /* 0x00000017091d7224 */ /* 0x000fe200078e0204 */
[----:B------:R-:W-:Y:S01]  /*0bd0*/  SHF.R.U32.HI R3, RZ, R8, R11 ;  /* 0x00000008ff037219 */ /* 0x000fe2000001160b */
[----:B------:R-:W-:Y:S01]  /*0be0*/  IMAD.MOV.U32 R23, RZ, RZ, 0x1 ;  /* 0x00000001ff177424 */ /* 0x000fe200078e00ff */
[----:B------:R-:W-:-:S03]  /*0bf0*/  IADD3 R5, P0, RZ, -R101, RZ ;  /* 0x80000065ff057210 */ /* 0x000fc60007f1e0ff */
[----:B------:R-:W1:Y:S02]  /*0c00*/  LDC R12, c[0x0][0x618] ;  /* 0x00018600ff0c7b82 */ /* 0x000e640000000800 */
[----:B------:R-:W-:Y:S02]  /*0c10*/  IMAD.X R3, RZ, RZ, ~R3, P0 ;  /* 0x000000ffff037224 */ /* 0x000fe400000e0e03 */
[----:B------:R-:W-:-:S04]  /*0c20*/  IMAD.WIDE.U32 R10, R5, R26, R16 ;  /* 0x0000001a050a7225 */ /* 0x000fc800078e0010 */
[----:B------:R-:W2:Y:S01]  /*0c30*/  LDC R20, c[0x0][0x608] ;  /* 0x00018200ff147b82 */ /* 0x000ea20000000800 */
[----:B------:R-:W-:Y:S02]  /*0c40*/  IMAD R8, R3, R26, RZ ;  /* 0x0000001a03087224 */ /* 0x000fe400078e02ff */
[----:B------:R-:W-:Y:S02]  /*0c50*/  IMAD.MOV.U32 R3, RZ, RZ, -0x1 ;  /* 0xffffffffff037424 */ /* 0x000fe400078e00ff */
[----:B------:R-:W-:-:S03]  /*0c60*/  IMAD R5, R5, R27, R8 ;  /* 0x0000001b05057224 */ /* 0x000fc600078e0208 */
[----:B------:R-:W3:Y:S01]  /*0c70*/  LDC R28, c[0x0][0x658] ;  /* 0x00019600ff1c7b82 */ /* 0x000ee20000000800 */
[----:B------:R-:W-:Y:S01]  /*0c80*/  IMAD.IADD R5, R11, 0x1, R5 ;  /* 0x000000010b057824 */ /* 0x000fe200078e0205 */
[----:B0-----:R-:W-:-:S04]  /*0c90*/  ISETP.NE.U32.AND P0, PT, R30, RZ, PT ;  /* 0x000000ff1e00720c */ /* 0x001fc80003f05070 */
[----:B------:R-:W-:Y:S02]  /*0ca0*/  ISETP.NE.AND.EX P0, PT, R31, RZ, PT, P0 ;  /* 0x000000ff1f00720c */ /* 0x000fe40003f05300 */
[----:B------:R-:W0:Y:S01]  /*0cb0*/  LDC R24, c[0x0][0x600] ;  /* 0x00018000ff187b82 */ /* 0x000e220000000800 */
[-CC-:B-1----:R-:W-:Y:S02]  /*0cc0*/  SHF.R.U64 R14, R10, R12.reuse, R5.reuse ;  /* 0x0000000c0a0e7219 */ /* 0x182fe40000001205 */
[----:B------:R-:W-:-:S05]  /*0cd0*/  SHF.R.U32.HI R5, RZ, R12, R5 ;  /* 0x0000000cff057219 */ /* 0x000fca0000011605 */
[----:B------:R-:W1:Y:S01]  /*0ce0*/  LDC R15, c[0x0][0x648] ;  /* 0x00019200ff0f7b82 */ /* 0x000e620000000800 */
[-CC-:B--2---:R-:W-:Y:S02]  /*0cf0*/  SHF.R.U64 R27, R14, R20.reuse, R5.reuse ;  /* 0x000000140e1b7219 */ /* 0x184fe40000001205 */
[----:B------:R-:W-:-:S05]  /*0d00*/  SHF.R.U32.HI R5, RZ, R20, R5 ;  /* 0x00000014ff057219 */ /* 0x000fca0000011605 */
[----:B------:R-:W2:Y:S01]  /*0d10*/  LDC R21, c[0x0][0x638] ;  /* 0x00018e00ff157b82 */ /* 0x000ea20000000800 */
[-CC-:B---3--:R-:W-:Y:S02]  /*0d20*/  SHF.R.U64 R20, R27, R28.reuse, R5.reuse ;  /* 0x0000001c1b147219 */ /* 0x188fe40000001205 */
[-C--:B------:R-:W-:Y:S02]  /*0d30*/  SHF.L.U32 R3, R3, R28.reuse, RZ ;  /* 0x0000001c03037219 */ /* 0x080fe400000006ff */
[----:B------:R-:W-:Y:S01]  /*0d40*/  SHF.R.U32.HI R5, RZ, R28, R5 ;  /* 0x0000001cff057219 */ /* 0x000fe20000011605 */
[----:B------:R-:W-:Y:S01]  /*0d50*/  IMAD.MOV.U32 R4, RZ, RZ, R20 ;  /* 0x000000ffff047224 */ /* 0x000fe200078e0014 */
[----:B------:R-:W-:Y:S01]  /*0d60*/  LOP3.LUT R12, RZ, R3, RZ, 0x33, !PT ;  /* 0x00000003ff0c7212 */ /* 0x000fe200078e33ff */
[----:B------:R-:W3:Y:S01]  /*0d70*/  LDC R25, c[0x0][0x610] ;  /* 0x00018400ff197b82 */ /* 0x000ee20000000800 */
[----:B------:R-:W-:Y:S05]  /*0d80*/  @!P0 BRA `(.L_x_10) ;  /* 0x0000000000288947 */ /* 0x000fea0003800000 */
[----:B------:R-:W4:Y:S02]  /*0d90*/  LDC R3, c[0x0][0x64c] ;  /* 0x00019300ff037b82 */ /* 0x000f240000000800 */
[----:B----4-:R-:W-:-:S05]  /*0da0*/  IADD3 R3, P0, R20, R3, RZ ;  /* 0x0000000314037210 */ /* 0x010fca0007f1e0ff */
        /* <DEDUP_REMOVED lines=8> */
.L_x_10:
[----:B-1----:R-:W-:Y:S01]  /*0e30*/  SHF.R.U64 R4, R4, R15, R5 ;  /* 0x0000000f04047219 */ /* 0x002fe20000001205 */
[----:B0-----:R-:W-:Y:S01]  /*0e40*/  VIADD R5, R24, 0xffffffff ;  /* 0xffffffff18057836 */ /* 0x001fe20000000000 */
[----:B------:R-:W-:Y:S02]  /*0e50*/  SHF.L.U32 R3, R23, R28, RZ ;  /* 0x0000001c17037219 */ /* 0x000fe400000006ff */
[----:B------:R-:W-:Y:S01]  /*0e60*/  LOP3.LUT R12, R27, R12, RZ, 0xc0, !PT ;  /* 0x0000000c1b0c7212 */ /* 0x000fe200078ec0ff */
[----:B------:R-:W-:Y:S01]  /*0e70*/  IMAD.MOV R8, RZ, RZ, -R4 ;  /* 0x000000ffff087224 */ /* 0x000fe200078e0a04 */
[----:B------:R-:W-:Y:S02]  /*0e80*/  SEL R6, R6, R29, !P1 ;  /* 0x0000001d06067207 */ /* 0x000fe40004800000 */
[----:B------:R-:W-:Y:S01]  /*0e90*/  LOP3.LUT R5, R14, R5, RZ, 0xc0, !PT ;  /* 0x000000050e057212 */ /* 0x000fe200078ec0ff */
[----:B------:R-:W-:Y:S02]  /*0ea0*/  IMAD R9, R3, R4, R12 ;  /* 0x0000000403097224 */ /* 0x000fe400078e020c */
[----:B--2---:R-:W-:-:S02]  /*0eb0*/  IMAD R3, R8, R21, R20 ;  /* 0x0000001508037224 */ /* 0x004fc400078e0214 */
[----:B---3--:R-:W-:Y:S02]  /*0ec0*/  IMAD R6, R9, R25, R6 ;  /* 0x0000001909067224 */ /* 0x008fe400078e0206 */
[----:B------:R-:W-:Y:S02]  /*0ed0*/  IMAD R103, R3, R24, R5 ;  /* 0x0000001803677224 */ /* 0x000fe400078e0205 */
[----:B------:R-:W-:-:S03]  /*0ee0*/  IMAD.MOV.U32 R4, RZ, RZ, 0x1 ;  /* 0x00000001ff047424 */ /* 0x000fc600078e00ff */
[----:B------:R-:W-:Y:S02]  /*0ef0*/  SEL R100, R103, R6, !P1 ;  /* 0x0000000667647207 */ /* 0x000fe40004800000 */
[----:B------:R-:W-:Y:S02]  /*0f00*/  PRMT R3, R4, 0x7610, R3 ;  /* 0x0000761004037816 */ /* 0x000fe40000000003 */
[----:B------:R-:W-:-:S07]  /*0f10*/  SEL R103, R6, R103, !P1 ;  /* 0x0000006706677207 */ /* 0x000fce0004800000 */
.L_x_8:
[----:B------:R-:W-:-:S08]  /*0f20*/  NOP ;  /* 0x0000000000007918 */ /* 0x000fd00000000000 */
[----:B------:R-:W0:Y:S02]  /*0f30*/  USETMAXREG.TRY_ALLOC.CTAPOOL UP0, 0xe8 ;  /* 0x000000e8000079c8 */ /* 0x000e240008000600 */
[----:B0-----:R-:W-:-:S13]  /*0f40*/  PLOP3.LUT P0, PT, PT, PT, UP0, 0x80, 0x0 ;  /* 0x000000000000781c */ /* 0x001fda0003f0f008 */
[----:B------:R-:W-:Y:S05]  /*0f50*/  @!P0 BRA `(.L_x_8) ;  /* 0xfffffffc00f08947 */ /* 0x000fea000383ffff */
[----:B------:R-:W-:Y:S01]  /*0f60*/  ULDC.64 UR4, c[0x0][0x598] ;  /* 0x0001660000047ab9 */ /* 0x000fe20000000a00 */
[----:B------:R-:W-:Y:S01]  /*0f70*/  ULDC.64 UR38, c[0x0][0x208] ;  /* 0x0000820000267ab9 */ /* 0x000fe20000000a00 */
[----:B------:R-:W-:-:S04]  /*0f80*/  ISETP.NE.U32.AND P0, PT, RZ, UR4, PT ;  /* 0x00000004ff007c0c */ /* 0x000fc8000bf05070 */
[----:B------:R-:W-:-:S13]  /*0f90*/  ISETP.NE.AND.EX P0, PT, RZ, UR5, PT, P0 ;  /* 0x00000005ff007c0c */ /* 0x000fda000bf05300 */
[----:B------:R-:W-:Y:S05]  /*0fa0*/  @!P0 BRA `(.L_x_11) ;  /* 0x00000000001c8947 */ /* 0x000fea0003800000 */
[----:B------:R-:W0:Y:S02]  /*0fb0*/  LDC.64 R4, c[0x0][0x598] ;  /* 0x00016600ff047b82 */ /* 0x000e240000000a00 */
[----:B0-----:R-:W2:Y:S02]  /*0fc0*/  LDG.E.64 R4, desc[UR38][R4.64] ;  /* 0x0000002604047981 */ /* 0x001ea4000c1e1b00 */
[----:B--2---:R-:W-:-:S04]  /*0fd0*/  ISETP.NE.U32.AND P0, PT, R4, RZ, PT ;  /* 0x000000ff0400720c */ /* 0x004fc80003f05070 */
[----:B------:R-:W-:-:S13]  /*0fe0*/  ISETP.NE.AND.EX P0, PT, R5, RZ, PT, P0 ;  /* 0x000000ff0500720c */ /* 0x000fda0003f05300 */
[----:B------:R-:W-:Y:S05]  /*0ff0*/  @!P0 BRA `(.L_x_11) ;  /* 0x0000000000088947 */ /* 0x000fea0003800000 */
[----:B------:R0:W5:Y:S01]  /*1000*/  LD.E R23, desc[UR38][R4.64] ;  /* 0x0000002604177980 */ /* 0x000162000c101900 */
[----:B------:R-:W-:Y:S05]  /*1010*/  BRA `(.L_x_12) ;  /* 0x0000000000247947 */ /* 0x000fea0003800000 */
.L_x_11:
[----:B------:R-:W-:Y:S02]  /*1020*/  ULDC.64 UR4, c[0x0][0x588] ;  /* 0x0001620000047ab9 */ /* 0x000fe40000000a00 */
[----:B------:R-:W-:-:S04]  /*1030*/  ISETP.NE.U32.AND P0, PT, RZ, UR4, PT ;  /* 0x00000004ff007c0c */ /* 0x000fc8000bf05070 */
[----:B------:R-:W-:-:S13]  /*1040*/  ISETP.NE.AND.EX P0, PT, RZ, UR5, PT, P0 ;  /* 0x00000005ff007c0c */ /* 0x000fda000bf05300 */
[----:B------:R-:W-:Y:S05]  /*1050*/  @!P0 BRA `(.L_x_13) ;  /* 0x00000000000c8947 */ /* 0x000fea0003800000 */
[----:B------:R-:W0:Y:S02]  /*1060*/  LDC.64 R4, c[0x0][0x588] ;  /* 0x00016200ff047b82 */ /* 0x000e240000000a00 */
[----:B0-----:R1:W5:Y:S01]  /*1070*/  LDG.E R23, desc[UR38][R4.64] ;  /* 0x0000002604177981 */ /* 0x001362000c1e1900 */
[----:B------:R-:W-:Y:S05]  /*1080*/  BRA `(.L_x_12) ;  /* 0x0000000000087947 */ /* 0x000fea0003800000 */
.L_x_13:
[----:B------:R-:W-:Y:S02]  /*1090*/  ULDC UR4, c[0x0][0x580] ;  /* 0x0001600000047ab9 */ /* 0x000fe40000000800 */
[----:B------:R-:W-:-:S07]  /*10a0*/  IMAD.U32 R23, RZ, RZ, UR4 ;  /* 0x00000004ff177e24 */ /* 0x000fce000f8e00ff */
.L_x_12:
[----:B------:R-:W-:Y:S02]  /*10b0*/  ULDC.64 UR4, c[0x0][0x5a0] ;  /* 0x0001680000047ab9 */ /* 0x000fe40000000a00 */
[----:B------:R-:W-:-:S04]  /*10c0*/  ISETP.NE.U32.AND P0, PT, RZ, UR4, PT ;  /* 0x00000004ff007c0c */ /* 0x000fc8000bf05070 */
[----:B------:R-:W-:-:S13]  /*10d0*/  ISETP.NE.AND.EX P0, PT, RZ, UR5, PT, P0 ;  /* 0x00000005ff007c0c */ /* 0x000fda000bf05300 */
[----:B------:R-:W-:Y:S05]  /*10e0*/  @!P0 BRA `(.L_x_14) ;  /* 0x00000000001c8947 */ /* 0x000fea0003800000 */
[----:B01----:R-:W0:Y:S02]  /*10f0*/  LDC.64 R4, c[0x0][0x5a0] ;  /* 0x00016800ff047b82 */ /* 0x003e240000000a00 */
[----:B0-----:R-:W2:Y:S02]  /*1100*/  LDG.E.64 R4, desc[UR38][R4.64] ;  /* 0x0000002604047981 */ /* 0x001ea4000c1e1b00 */
[----:B--2---:R-:W-:-:S04]  /*1110*/  ISETP.NE.U32.AND P0, PT, R4, RZ, PT ;  /* 0x000000ff0400720c */ /* 0x004fc80003f05070 */
[----:B------:R-:W-:-:S13]  /*1120*/  ISETP.NE.AND.EX P0, PT, R5, RZ, PT, P0 ;  /* 0x000000ff0500720c */ /* 0x000fda0003f05300 */
[----:B------:R-:W-:Y:S05]  /*1130*/  @!P0 BRA `(.L_x_14) ;  /* 0x0000000000088947 */ /* 0x000fea0003800000 */
[----:B------:R0:W5:Y:S01]  /*1140*/  LD.E R90, desc[UR38][R4.64] ;  /* 0x00000026045a7980 */ /* 0x000162000c101900 */
[----:B------:R-:W-:Y:S05]  /*1150*/  BRA `(.L_x_15) ;  /* 0x0000000000247947 */ /* 0x000fea0003800000 */
.L_x_14:
[----:B------:R-:W-:Y:S02]  /*1160*/  ULDC.64 UR4, c[0x0][0x590] ;  /* 0x0001640000047ab9 */ /* 0x000fe40000000a00 */
[----:B------:R-:W-:-:S04]  /*1170*/  ISETP.NE.U32.AND P0, PT, RZ, UR4, PT ;  /* 0x00000004ff007c0c */ /* 0x000fc8000bf05070 */
[----:B------:R-:W-:-:S13]  /*1180*/  ISETP.NE.AND.EX P0, PT, RZ, UR5, PT, P0 ;  /* 0x00000005ff007c0c */ /* 0x000fda000bf05300 */
[----:B------:R-:W-:Y:S05]  /*1190*/  @!P0 BRA `(.L_x_16) ;  /* 0x00000000000c8947 */ /* 0x000fea0003800000 */
[----:B------:R-:W2:Y:S02]  /*11a0*/  LDC.64 R90, c[0x0][0x590] ;  /* 0x00016400ff5a7b82 */ /* 0x000ea40000000a00 */
[----:B--2---:R2:W5:Y:S01]  /*11b0*/  LDG.E R90, desc[UR38][R90.64] ;  /* 0x000000265a5a7981 */ /* 0x004562000c1e1900 */
[----:B------:R-:W-:Y:S05]  /*11c0*/  BRA `(.L_x_15) ;  /* 0x0000000000087947 */ /* 0x000fea0003800000 */
.L_x_16:
[----:B------:R-:W-:Y:S02]  /*11d0*/  ULDC UR4, c[0x0][0x584] ;  /* 0x0001610000047ab9 */ /* 0x000fe40000000800 */
[----:B------:R-:W-:-:S07]  /*11e0*/  IMAD.U32 R90, RZ, RZ, UR4 ;  /* 0x00000004ff5a7e24 */ /* 0x000fce000f8e00ff */
.L_x_15:
[----:B------:R-:W-:-:S13]  /*11f0*/  LOP3.LUT P0, RZ, R3, 0xff, RZ, 0xc0, !PT ;  /* 0x000000ff03ff7812 */ /* 0x000fda000780c0ff */
[----:B------:R-:W-:Y:S05]  /*1200*/  @!P0 EXIT ;  /* 0x000000000000894d */ /* 0x000fea0003800000 */
[----:B------:R-:W3:Y:S01]  /*1210*/  LDC R93, c[0x0][0x658] ;  /* 0x00019600ff5d7b82 */ /* 0x000ee20000000800 */
[----:B------:R-:W-:Y:S01]  /*1220*/  LOP3.LUT R7, R7, 0x1, RZ, 0xc0, !PT ;  /* 0x0000000107077812 */ /* 0x000fe200078ec0ff */
[----:B------:R-:W-:Y:S01]  /*1230*/  ULDC.64 UR6, c[0x0][0x288] ;  /* 0x0000a20000067ab9 */ /* 0x000fe20000000a00 */
[----:B------:R-:W-:Y:S01]  /*1240*/  SHF.R.U32.HI R3, RZ, 0x2, R95 ;  /* 0x00000002ff037819 */ /* 0x000fe2000001165f */
[----:B------:R-:W-:Y:S01]  /*1250*/  UIADD3 UR4, UR7, 0x3f, URZ ;  /* 0x0000003f07047890 */ /* 0x000fe2000fffe03f */
[----:B------:R-:W-:Y:S01]  /*1260*/  SHF.R.U32.HI R0, RZ, 0x1, R0 ;  /* 0x00000001ff007819 */ /* 0x000fe20000011600 */
[----:B------:R-:W-:Y:S01]  /*1270*/  IMAD.SHL.U32 R88, R7, 0x40, RZ ;  /* 0x0000004007587824 */ /* 0x000fe200078e00ff */
[----:B------:R-:W-:Y:S01]  /*1280*/  LOP3.LUT R3, R3, 0x7, RZ, 0xc0, !PT ;  /* 0x0000000703037812 */ /* 0x000fe200078ec0ff */
[----:B------:R-:W4:Y:S01]  /*1290*/  LDC.64 R8, c[0x0][0x5c8] ;  /* 0x00017200ff087b82 */ /* 0x000f220000000a00 */
[----:B------:R-:W-:Y:S01]  /*12a0*/  USHF.R.S32.HI UR5, URZ, 0x1f, UR4 ;  /* 0x0000001f3f057899 */ /* 0x000fe20008011404 */
[----:B------:R-:W-:Y:S01]  /*12b0*/  LOP3.LUT R0, R0, 0x30, RZ, 0xc0, !PT ;  /* 0x0000003000007812 */ /* 0x000fe200078ec0ff */
[----:B------:R-:W-:Y:S01]  /*12c0*/  IMAD.MOV.U32 R6, RZ, RZ, 0x1 ;  /* 0x00000001ff067424 */ /* 0x000fe200078e00ff */
[--C-:B------:R-:W-:Y:S01]  /*12d0*/  LOP3.LUT R88, R88, 0x40, R3.reuse, 0xe2, !PT ;  /* 0x0000004058587812 */ /* 0x100fe200078ee203 */
[----:B------:R-:W-:Y:S01]  /*12e0*/  ULEA.HI UR5, UR5, UR4, URZ, 0x6 ;  /* 0x0000000405057291 */ /* 0x000fe2000f8f303f */
[-C--:B01----:R-:W-:Y:S01]  /*12f0*/  IADD3 R4, RZ, -R0.reuse, -R3 ;  /* 0x80000000ff047210 */ /* 0x083fe20007ffe803 */
[----:B------:R-:W-:Y:S01]  /*1300*/  IMAD.U32 R5, RZ, RZ, UR6 ;  /* 0x00000006ff057e24 */ /* 0x000fe2000f8e00ff */
[----:B------:R-:W0:Y:S01]  /*1310*/  LDC R97, c[0x0][0x600] ;  /* 0x00018000ff617b82 */ /* 0x000e220000000800 */
[----:B------:R-:W-:Y:S01]  /*1320*/  LOP3.LUT R88, R88, R0, RZ, 0xfc, !PT ;  /* 0x0000000058587212 */ /* 0x000fe200078efcff */
[----:B------:R-:W-:Y:S01]  /*1330*/  IMAD.MOV.U32 R0, RZ, RZ, -0x1 ;  /* 0xffffffffff007424 */ /* 0x000fe200078e00ff */
[----:B------:R-:W-:Y:S01]  /*1340*/  USHF.R.S32.HI UR43, URZ, 0x6, UR5 ;  /* 0x000000063f2b7899 */ /* 0x000fe20008011405 */
[----:B------:R-:W-:Y:S01]  /*1350*/  LOP3.LUT R94, R95, 0x3, RZ, 0xc0, !PT ;  /* 0x000000035f5e7812 */ /* 0x000fe200078ec0ff */
[----:B------:R-:W-:Y:S01]  /*1360*/  IMAD R4, R7, -0x40, R4 ;  /* 0xffffffc007047824 */ /* 0x000fe200078e0204 */
[C---:B------:R-:W-:Y:S01]  /*1370*/  LOP3.LUT R96, R95.reuse, 0x80, RZ, 0xc0, !PT ;  /* 0x000000805f607812 */ /* 0x040fe200078ec0ff */
[----:B------:R-:W-:Y:S01]  /*1380*/  UISETP.LT.AND UP0, UPT, UR43, 0x1, UPT ;  /* 0x000000012b00788c */ /* 0x000fe2000bf01270 */
[-C--:B---3--:R-:W-:Y:S01]  /*1390*/  SHF.L.U32 R0, R0, R93.reuse, RZ ;  /* 0x0000005d00007219 */ /* 0x088fe200000006ff */
[----:B------:R-:W-:Y:S01]  /*13a0*/  ULDC UR4, c[0x0][0x284] ;  /* 0x0000a10000047ab9 */ /* 0x000fe20000000800 */
[----:B------:R-:W-:Y:S01]  /*13b0*/  IMAD R94, R94, -0x2, R5 ;  /* 0xfffffffe5e5e7824 */ /* 0x000fe200078e0205 */
[----:B------:R-:W-:Y:S01]  /*13c0*/  USEL UR44, UR43, 0x1, UP0 ;  /* 0x000000012b2c7887 */ /* 0x000fe20008000000 */
[----:B------:R-:W-:Y:S01]  /*13d0*/  SHF.L.U32 R93, R6, R93, RZ ;  /* 0x0000005d065d7219 */ /* 0x000fe200000006ff */
[----:B------:R-:W-:Y:S01]  /*13e0*/  IMAD.SHL.U32 R95, R95, 0x2, RZ ;  /* 0x000000025f5f7824 */ /* 0x000fe200078e00ff */
[----:B------:R-:W-:Y:S01]  /*13f0*/  LOP3.LUT R102, R18, 0x1, RZ, 0xfc, !PT ;  /* 0x0000000112667812 */ /* 0x000fe200078efcff */
[----:B------:R-:W-:Y:S01]  /*1400*/  VIADD R99, R4, UR4 ;  /* 0x0000000404637c36 */ /* 0x000fe20008000000 */
[C---:B----4-:R-:W-:Y:S01]  /*1410*/  SHF.L.U64.HI R92, R8.reuse, 0x3, R9 ;  /* 0x00000003085c7819 */ /* 0x050fe20000010209 */
[----:B--2---:R-:W-:Y:S01]  /*1420*/  IMAD.SHL.U32 R91, R8, 0x8, RZ ;  /* 0x00000008085b7824 */ /* 0x004fe200078e00ff */
[----:B------:R-:W-:Y:S01]  /*1430*/  SHF.R.U32.HI R96, RZ, 0x7, R96 ;  /* 0x00000007ff607819 */ /* 0x000fe20000011660 */
[----:B------:R-:W-:Y:S01]  /*1440*/  IMAD.MOV.U32 R89, RZ, RZ, RZ ;  /* 0x000000ffff597224 */ /* 0x000fe200078e00ff */
[----:B------:R-:W-:Y:S01]  /*1450*/  LOP3.LUT R98, RZ, R0, RZ, 0x33, !PT ;  /* 0x00000000ff627212 */ /* 0x000fe200078e33ff */
[----:B------:R-:W-:Y:S01]  /*1460*/  UIADD3 UR44, UR43, -UR44, URZ ;  /* 0x8000002c2b2c7290 */ /* 0x000fe2000fffe03f */
[----:B------:R-:W-:Y:S01]  /*1470*/  UMOV UR40, URZ ;  /* 0x0000003f00287c82 */ /* 0x000fe20008000000 */
[----:B0-----:R-:W-:Y:S01]  /*1480*/  VIADD R97, R97, 0xffffffff ;  /* 0xffffffff61617836 */ /* 0x001fe20000000000 */
[----:B------:R-:W-:-:S09]  /*1490*/  UMOV UR41, URZ ;  /* 0x0000003f00297c82 */ /* 0x000fd20008000000 */
.L_x_162:
[----:B0-----:R-:W0:Y:S01]  /*14a0*/  SHFL.IDX PT, R0, R96, RZ, 0x1f ;  /* 0x00001fff60007589 */ /* 0x001e2200000e0000 */
[----:B-1----:R-:W1:Y:S01]  /*14b0*/  S2UR UR7, SR_CgaCtaId ;  /* 0x00000000000779c3 */ /* 0x002e620000008800 */
[----:B------:R-:W-:Y:S01]  /*14c0*/  UMOV UR6, 0x400 ;  /* 0x0000040000067882 */ /* 0x000fe20000000000 */
[----:B0-----:R-:W-:Y:S01]  /*14d0*/  R2UR UR4, R0 ;  /* 0x00000000000472ca */ /* 0x001fe200000e0000 */
[----:B-1----:R-:W-:-:S12]  /*14e0*/  ULEA UR6, UR7, UR6, 0x18 ;  /* 0x0000000607067291 */ /* 0x002fd8000f8ec03f */
[----:B------:R-:W-:-:S04]  /*14f0*/  ULEA.HI UR5, UR4, UR4, URZ, 0x1 ;  /* 0x0000000404057291 */ /* 0x000fc8000f8f083f */
[----:B------:R-:W-:-:S04]  /*1500*/  ULOP3.LUT UR5, UR5, 0x7fffe, URZ, 0xc0, !UPT ;  /* 0x0007fffe05057892 */ /* 0x000fc8000f8ec03f */
[----:B------:R-:W-:-:S03]  /*1510*/  UIADD3 UR5, UR4, -UR5, URZ ;  /* 0x8000000504057290 */ /* 0x000fc6000fffe03f */
[----:B------:R-:W-:Y:S01]  /*1520*/  ULDC UR4, c[0x0][0x28c] ;  /* 0x0000a30000047ab9 */ /* 0x000fe20000000800 */
[----:B------:R-:W-:Y:S01]  /*1530*/  ULEA UR5, UR5, UR6, 0xd ;  /* 0x0000000605057291 */ /* 0x000fe2000f8e683f */
[----:B------:R-:W-:-:S03]  /*1540*/  ISETP.LT.AND P0, PT, RZ, UR4, PT ;  /* 0x00000004ff007c0c */ /* 0x000fc6000bf01270 */
[----:B------:R-:W-:-:S04]  /*1550*/  UIADD3 UR5, UR5, 0x100, URZ ;  /* 0x0000010005057890 */ /* 0x000fc8000fffe03f */
[----:B------:R-:W-:-:S04]  /*1560*/  USHF.R.U32.HI UR5, URZ, 0x4, UR5 ;  /* 0x000000043f057899 */ /* 0x000fc80008011605 */
[----:B------:R-:W-:-:S04]  /*1570*/  ULOP3.LUT UR5, UR5, 0x3fff, URZ, 0xc0, !UPT ;  /* 0x00003fff05057892 */ /* 0x000fc8000f8ec03f */
[----:B------:R-:W-:Y:S01]  /*1580*/  ULOP3.LUT UR45, UR5, 0x10000, URZ, 0xfc, !UPT ;  /* 0x00010000052d7892 */ /* 0x000fe2000f8efc3f */
[----:B--2345:R-:W-:Y:S11]  /*1590*/  @P0 BRA `(.L_x_17) ;  /* 0x0000000000400947 */ /* 0x03cff60003800000 */
[----:B------:R-:W-:Y:S01]  /*15a0*/  MOV R0, 0x0 ;  /* 0x0000000000007802 */ /* 0x000fe20000000f00 */
[----:B------:R-:W-:Y:S01]  /*15b0*/  ULDC.64 UR4, c[0x4][0x68] ;  /* 0x01001a0000047ab9 */ /* 0x000fe20000000a00 */
[----:B------:R-:W-:Y:S01]  /*15c0*/  ULDC.64 UR6, c[0x4][0x8] ;  /* 0x0100020000067ab9 */ /* 0x000fe20000000a00 */
[----:B------:R-:W-:Y:S01]  /*15d0*/  IMAD.U32 R4, RZ, RZ, UR4 ;  /* 0x00000004ff047e24 */ /* 0x000fe2000f8e00ff */
[----:B------:R0:W1:Y:S01]  /*15e0*/  LDC.64 R14, c[0x4][R0] ;  /* 0x01000000000e7b82 */ /* 0x0000620000000a00 */
[----:B------:R-:W-:Y:S01]  /*15f0*/  IMAD.U32 R5, RZ, RZ, UR5 ;  /* 0x00000005ff057e24 */ /* 0x000fe2000f8e00ff */
[----:B------:R-:W-:Y:S01]  /*1600*/  ULDC.64 UR4, c[0x4][0x70] ;  /* 0x01001c0000047ab9 */ /* 0x000fe20000000a00 */
[----:B------:R-:W-:Y:S02]  /*1610*/  IMAD.U32 R10, RZ, RZ, UR6 ;  /* 0x00000006ff0a7e24 */ /* 0x000fe4000f8e00ff */
[----:B------:R-:W-:Y:S02]  /*1620*/  IMAD.U32 R6, RZ, RZ, UR4 ;  /* 0x00000004ff067e24 */ /* 0x000fe4000f8e00ff */
[----:B------:R-:W-:-:S02]  /*1630*/  IMAD.U32 R7, RZ, RZ, UR5 ;  /* 0x00000005ff077e24 */ /* 0x000fc4000f8e00ff */
[----:B------:R-:W-:Y:S02]  /*1640*/  IMAD.U32 R11, RZ, RZ, UR7 ;  /* 0x00000007ff0b7e24 */ /* 0x000fe4000f8e00ff */
[----:B------:R-:W-:Y:S02]  /*1650*/  IMAD.MOV.U32 R8, RZ, RZ, 0x1e1 ;  /* 0x000001e1ff087424 */ /* 0x000fe400078e00ff */
[----:B------:R-:W-:Y:S02]  /*1660*/  IMAD.MOV.U32 R12, RZ, RZ, 0x1 ;  /* 0x00000001ff0c7424 */ /* 0x000fe400078e00ff */
[----:B0-----:R-:W-:-:S07]  /*1670*/  IMAD.MOV.U32 R13, RZ, RZ, RZ ;  /* 0x000000ffff0d7224 */ /* 0x001fce00078e00ff */
[----:B------:R-:W-:-:S07]  /*1680*/  LEPC R20, `(.L_x_17) ;  /* 0x000000001014794e */ /* 0x000fce0000000000 */
[----:B-1---5:R-:W-:Y:S05]  /*1690*/  CALL.ABS.NOINC R14 ;  /* 0x000000000e007343 */ /* 0x022fea0003c00000 */
.L_x_17:
[----:B------:R-:W-:-:S13]  /*16a0*/  ISETP.NE.AND P0, PT, R102, 0x3, PT ;  /* 0x000000036600780c */ /* 0x000fda0003f05270 */
[----:B------:R-:W-:Y:S05]  /*16b0*/  @!P0 BRA `(.L_x_18) ;  /* 0x0000000000048947 */ /* 0x000fea0003800000 */
[----:B------:R-:W-:Y:S01]  /*16c0*/  BPT.TRAP 0x1 ;  /* 0x000000040000795c */ /* 0x000fe20000300000 */
.L_x_18:
[----:B------:R-:W0:Y:S01]  /*16d0*/  S2UR UR5, SR_CgaCtaId ;  /* 0x00000000000579c3 */ /* 0x000e220000008800 */
[----:B------:R-:W-:Y:S01]  /*16e0*/  UMOV UR4, 0x400 ;  /* 0x0000040000047882 */ /* 0x000fe20000000000 */
[----:B------:R-:W-:Y:S02]  /*16f0*/  IMAD.U32 R0, RZ, RZ, UR40 ;  /* 0x00000028ff007e24 */ /* 0x000fe4000f8e00ff */
[----:B------:R-:W-:-:S03]  /*1700*/  IMAD.U32 R3, RZ, RZ, UR41 ;  /* 0x00000029ff037e24 */ /* 0x000fc6000f8e00ff */
[----:B------:R-:W-:Y:S01]  /*1710*/  SHF.L.U32 R0, R0, 0x1f, RZ ;  /* 0x0000001f00007819 */ /* 0x000fe200000006ff */
[----:B0-----:R-:W-:-:S06]  /*1720*/  ULEA UR4, UR5, UR4, 0x18 ;  /* 0x0000000405047291 */ /* 0x001fcc000f8ec03f */
[----:B------:R-:W-:-:S04]  /*1730*/  IMAD.U32 R6, RZ, RZ, UR4 ;  /* 0x00000004ff067e24 */ /* 0x000fc8000f8e00ff */
[----:B------:R-:W-:-:S04]  /*1740*/  IMAD R3, R3, 0x8, R6 ;  /* 0x0000000803037824 */ /* 0x000fc800078e0206 */
[----:B------:R0:W1:Y:S01]  /*1750*/  SYNCS.PHASECHK.TRANS64.TRYWAIT P1, [R3+URZ], R0 ;  /* 0x00000000030075a7 */ /* 0x000062000802017f */
[----:B------:R-:W-:Y:S05]  /*1760*/  @!P0 BRA `(.L_x_19) ;  /* 0x0000000000048947 */ /* 0x000fea0003800000 */
[----:B------:R-:W-:Y:S01]  /*1770*/  BPT.TRAP 0x1 ;  /* 0x000000040000795c */ /* 0x000fe20000300000 */
.L_x_19:
[----:B------:R-:W-:-:S05]  /*1780*/  IMAD.U32 R4, RZ, RZ, UR44 ;  /* 0x0000002cff047e24 */ /* 0x000fca000f8e00ff */
[----:B------:R-:W-:Y:S01]  /*1790*/  ISETP.GE.AND P2, PT, R4, 0x1, PT ;  /* 0x000000010400780c */ /* 0x000fe20003f46270 */
[----:B-1----:R-:W-:-:S12]  /*17a0*/  @P1 BRA `(.L_x_20) ;  /* 0x0000000000081947 */ /* 0x002fd80003800000 */
[----:B------:R-:W1:Y:S02]  /*17b0*/  SYNCS.PHASECHK.TRANS64.TRYWAIT P1, [R3+URZ], R0 ;  /* 0x00000000030075a7 */ /* 0x000e64000802017f */
[----:B-1----:R-:W-:Y:S05]  /*17c0*/  @!P1 BRA `(.L_x_21) ;  /* 0x0000006400a09947 */ /* 0x002fea0003800000 */
.L_x_20:
[----:B------:R-:W-:Y:S05]  /*17d0*/  WARPSYNC.ALL ;  /* 0x0000000000007948 */ /* 0x000fea0003800000 */
[----:B------:R-:W-:Y:S01]  /*17e0*/  R2UR UR4, R6 ;  /* 0x00000000060472ca */ /* 0x000fe200000e0000 */
[----:B------:R-:W-:Y:S01]  /*17f0*/  ULEA UR5, UR41, UR45, 0xa ;  /* 0x0000002d29057291 */ /* 0x000fe2000f8e503f */
[----:B------:R-:W-:Y:S01]  /*1800*/  WARPGROUP.ARRIVE ;  /* 0x00000000000079c5 */ /* 0x000fe20000000000 */
[----:B------:R-:W-:Y:S01]  /*1810*/  UMOV UR9, 0x40000040 ;  /* 0x4000004000097882 */ /* 0x000fe20000000000 */
[----:B------:R-:W-:-:S04]  /*1820*/  UMOV UR11, 0x40000040 ;  /* 0x40000040000b7882 */ /* 0x000fc80000000000 */
[----:B------:R-:W-:-:S05]  /*1830*/  UMOV UR8, UR5 ;  /* 0x0000000500087c82 */ /* 0x000fca0008000000 */
[----:B------:R-:W-:-:S04]  /*1840*/  UIADD3 UR4, UR4, 0x14100, URZ ;  /* 0x0001410004047890 */ /* 0x000fc8000fffe03f */
[----:B------:R-:W-:-:S04]  /*1850*/  USHF.R.U32.HI UR4, URZ, 0x4, UR4 ;  /* 0x000000043f047899 */ /* 0x000fc80008011604 */
[----:B------:R-:W-:-:S04]  /*1860*/  ULOP3.LUT UR4, UR4, 0x3fff, URZ, 0xc0, !UPT ;  /* 0x00003fff04047892 */ /* 0x000fc8000f8ec03f */
[----:B------:R-:W-:-:S04]  /*1870*/  ULOP3.LUT UR4, UR4, 0x10000, URZ, 0xfc, !UPT ;  /* 0x0001000004047892 */ /* 0x000fc8000f8efc3f */
[----:B------:R-:W-:-:S07]  /*1880*/  ULEA UR6, UR41, UR4, 0xa ;  /* 0x0000000429067291 */ /* 0x000fce000f8e503f */
[----:B------:R-:W-:Y:S02]  /*1890*/  UMOV UR10, UR6 ;  /* 0x00000006000a7c82 */ /* 0x000fe40008000000 */
[----:B------:R-:W-:Y:S01]  /*18a0*/  HGMMA.64x128x16.F32 R24, gdesc[UR8], RZ, !UPT, gsb0 ;  /* 0x01e00000081879f0 */ /* 0x000fe2000c0008ff */
[----:B------:R-:W-:Y:S02]  /*18b0*/  UIADD3 UR8, UR5, 0x2, URZ ;  /* 0x0000000205087890 */ /* 0x000fe4000fffe03f */
[----:B------:R-:W-:Y:S01]  /*18c0*/  UIADD3 UR10, UR6, 0x2, URZ ;  /* 0x00000002060a7890 */ /* 0x000fe2000fffe03f */
[----:B------:R-:W-:Y:S01]  /*18d0*/  UMOV UR9, 0x40000040 ;  /* 0x4000004000097882 */ /* 0x000fe20000000000 */
[----:B------:R-:W-:Y:S01]  /*18e0*/  UMOV UR11, 0x40000040 ;  /* 0x40000040000b7882 */ /* 0x000fe20000000000 */
[----:B------:R-:W-:Y:S02]  /*18f0*/  WARPGROUP.DEPBAR.LE gsb0, 0x0 ;  /* 0x00008000000079c5 */ /* 0x000fe40000010000 */
[----:B------:R-:W-:-:S06]  /*1900*/  WARPGROUP.ARRIVE ;  /* 0x00000000000079c5 */ /* 0x000fcc0000000000 */
[----:B------:R-:W-:Y:S01]  /*1910*/  HGMMA.64x128x16.F32 R24, gdesc[UR8], R24, gsb0 ;  /* 0x01e00000081879f0 */ /* 0x000fe20008000818 */
        /* <DEDUP_REMOVED lines=13> */
[----:B------:R-:W-:Y:S03]  /*19f0*/  HGMMA.64x128x16.F32 R24, gdesc[UR8], R24, gsb0 ;  /* 0x01e00000081879f0 */ /* 0x000fe60008000818 */
[----:B------:R-:W-:Y:S02]  /*1a00*/  WARPGROUP.DEPBAR.LE gsb0, 0x0 ;  /* 0x00008000000079c5 */ /* 0x000fe40000010000 */
[----:B------:R-:W-:Y:S05]  /*1a10*/  @!P2 BRA `(.L_x_22) ;  /* 0x000000040028a947 */ /* 0x000fea0003800000 */
[----:B------:R-:W-:Y:S01]  /*1a20*/  UIADD3 UR5, UR41, 0x1, URZ ;  /* 0x0000000129057890 */ /* 0x000fe2000fffe03f */
[----:B01----:R-:W-:Y:S02]  /*1a30*/  IMAD.U32 R0, RZ, RZ, UR44 ;  /* 0x0000002cff007e24 */ /* 0x003fe4000f8e00ff */
[----:B------:R-:W-:Y:S01]  /*1a40*/  IMAD.U32 R3, RZ, RZ, UR41 ;  /* 0x00000029ff037e24 */ /* 0x000fe2000f8e00ff */
[----:B------:R-:W-:-:S04]  /*1a50*/  UISETP.NE.AND UP0, UPT, UR5, 0x5, UPT ;  /* 0x000000050500788c */ /* 0x000fc8000bf05270 */
[----:B------:R-:W-:Y:S02]  /*1a60*/  USEL UR6, URZ, 0x1, UP0 ;  /* 0x000000013f067887 */ /* 0x000fe40008000000 */
[----:B------:R-:W-:Y:S02]  /*1a70*/  USEL UR5, UR5, URZ, UP0 ;  /* 0x0000003f05057287 */ /* 0x000fe40008000000 */
[----:B------:R-:W-:-:S06]  /*1a80*/  ULOP3.LUT UR6, UR40, UR6, URZ, 0x3c, !UPT ;  /* 0x0000000628067292 */ /* 0x000fcc000f8e3c3f */
[----:B------:R-:W-:-:S07]  /*1a90*/  IMAD.U32 R7, RZ, RZ, UR6 ;  /* 0x00000006ff077e24 */ /* 0x000fce000f8e00ff */
.L_x_29:
[----:B------:R-:W-:Y:S05]  /*1aa0*/  @!P0 BRA `(.L_x_23) ;  /* 0x0000000000048947 */ /* 0x000fea0003800000 */
[----:B------:R-:W-:Y:S01]  /*1ab0*/  BPT.TRAP 0x1 ;  /* 0x000000040000795c */ /* 0x000fe20000300000 */
.L_x_23:
[----:B------:R-:W0:Y:S01]  /*1ac0*/  S2UR UR7, SR_CgaCtaId ;  /* 0x00000000000779c3 */ /* 0x000e220000008800 */
[----:B------:R-:W-:Y:S01]  /*1ad0*/  UMOV UR6, 0x400 ;  /* 0x0000040000067882 */ /* 0x000fe20000000000 */
[----:B------:R-:W-:Y:S01]  /*1ae0*/  IMAD.U32 R5, RZ, RZ, UR5 ;  /* 0x00000005ff057e24 */ /* 0x000fe2000f8e00ff */
[----:B------:R-:W-:Y:S01]  /*1af0*/  SHF.L.U32 R4, R7, 0x1f, RZ ;  /* 0x0000001f07047819 */ /* 0x000fe200000006ff */
[----:B0-----:R-:W-:-:S06]  /*1b00*/  ULEA UR6, UR7, UR6, 0x18 ;  /* 0x0000000607067291 */ /* 0x001fcc000f8ec03f */
[----:B------:R-:W-:-:S04]  /*1b10*/  IMAD.U32 R6, RZ, RZ, UR6 ;  /* 0x00000006ff067e24 */ /* 0x000fc8000f8e00ff */
[----:B------:R-:W-:-:S04]  /*1b20*/  IMAD R5, R5, 0x8, R6 ;  /* 0x0000000805057824 */ /* 0x000fc800078e0206 */
[----:B------:R0:W1:Y:S01]  /*1b30*/  SYNCS.PHASECHK.TRANS64.TRYWAIT P1, [R5+URZ], R4 ;  /* 0x00000004050075a7 */ /* 0x000062000802017f */
[----:B------:R-:W-:Y:S05]  /*1b40*/  @!P0 BRA `(.L_x_24) ;  /* 0x0000000000048947 */ /* 0x000fea0003800000 */
[----:B------:R-:W-:Y:S01]  /*1b50*/  BPT.TRAP 0x1 ;  /* 0x000000040000795c */ /* 0x000fe20000300000 */
.L_x_24:
[----:B-1----:R-:W-:Y:S05]  /*1b60*/  @P1 BRA `(.L_x_25) ;  /* 0x0000000000081947 */ /* 0x002fea0003800000 */
[----:B------:R-:W1:Y:S02]  /*1b70*/  SYNCS.PHASECHK.TRANS64.TRYWAIT P1, [R5+URZ], R4 ;  /* 0x00000004050075a7 */ /* 0x000e64000802017f */
[----:B-1----:R-:W-:Y:S05]  /*1b80*/  @!P1 BRA `(.L_x_26) ;  /* 0x0000006000c49947 */ /* 0x002fea0003800000 */
.L_x_25:
[----:B------:R-:W-:Y:S01]  /*1b90*/  ULEA UR6, UR5, UR45, 0xa ;  /* 0x0000002d05067291 */ /* 0x000fe2000f8e503f */
[----:B------:R-:W-:Y:S01]  /*1ba0*/  WARPGROUP.ARRIVE ;  /* 0x00000000000079c5 */ /* 0x000fe20000000000 */
[----:B------:R-:W-:Y:S01]  /*1bb0*/  ULEA UR7, UR5, UR4, 0xa ;  /* 0x0000000405077291 */ /* 0x000fe2000f8e503f */
[----:B------:R-:W-:Y:S01]  /*1bc0*/  UMOV UR9, 0x40000040 ;  /* 0x4000004000097882 */ /* 0x000fe20000000000 */
[----:B------:R-:W-:-:S03]  /*1bd0*/  UMOV UR11, 0x40000040 ;  /* 0x40000040000b7882 */ /* 0x000fc60000000000 */
[----:B------:R-:W-:Y:S02]  /*1be0*/  UMOV UR8, UR6 ;  /* 0x0000000600087c82 */ /* 0x000fe40008000000 */
[----:B------:R-:W-:Y:S02]  /*1bf0*/  UMOV UR10, UR7 ;  /* 0x00000007000a7c82 */ /* 0x000fe40008000000 */
[----:B------:R-:W-:Y:S01]  /*1c00*/  HGMMA.64x128x16.F32 R24, gdesc[UR8], R24, gsb0 ;  /* 0x01e00000081879f0 */ /* 0x000fe20008000818 */
[----:B------:R-:W-:Y:S02]  /*1c10*/  UIADD3 UR8, UR6, 0x2, URZ ;  /* 0x0000000206087890 */ /* 0x000fe4000fffe03f */
[----:B------:R-:W-:Y:S01]  /*1c20*/  UIADD3 UR10, UR7, 0x2, URZ ;  /* 0x00000002070a7890 */ /* 0x000fe2000fffe03f */
[----:B------:R-:W-:Y:S01]  /*1c30*/  UMOV UR9, 0x40000040 ;  /* 0x4000004000097882 */ /* 0x000fe20000000000 */
[----:B------:R-:W-:Y:S01]  /*1c40*/  UMOV UR11, 0x40000040 ;  /* 0x40000040000b7882 */ /* 0x000fe20000000000 */
[----:B------:R-:W-:-:S02]  /*1c50*/  WARPGROUP.DEPBAR.LE gsb0, 0x0 ;  /* 0x00008000000079c5 */ /* 0x000fc40000010000 */
        /* <DEDUP_REMOVED lines=18> */
[----:B------:R-:W-:Y:S01]  /*1d80*/  BPT.TRAP 0x1 ;  /* 0x000000040000795c */ /* 0x000fe20000300000 */
.L_x_27:
[----:B------:R-:W-:-:S13]  /*1d90*/  ISETP.NE.AND P1, PT, R22, RZ, PT ;  /* 0x000000ff1600720c */ /* 0x000fda0003f25270 */
[----:B01----:R-:W-:-:S04]  /*1da0*/  @P1 IMAD R4, R3, 0x8, R6 ;  /* 0x0000000803041824 */ /* 0x003fc800078e0206 */
[----:B------:R-:W-:-:S05]  /*1db0*/  @P1 VIADD R4, R4, 0x28 ;  /* 0x0000002804041836 */ /* 0x000fca0000000000 */
[----:B------:R-:W-:-:S04]  /*1dc0*/  @P1 PRMT R4, R19, 0x654, R4 ;  /* 0x0000065413041816 */ /* 0x000fc80000000004 */
[----:B------:R0:W-:Y:S01]  /*1dd0*/  @P1 SYNCS.ARRIVE.TRANS64.RED.A1T0 RZ, [R4+URZ], RZ ;  /* 0x000000ff04ff19a7 */ /* 0x0001e2000810043f */
[----:B------:R-:W-:-:S13]  /*1de0*/  ISETP.GT.U32.AND P1, PT, R18, 0x1, PT ;  /* 0x000000011200780c */ /* 0x000fda0003f24070 */
[----:B0-----:R-:W-:Y:S05]  /*1df0*/  @P1 BRA `(.L_x_28) ;  /* 0x0000000000041947 */ /* 0x001fea0003800000 */
[----:B------:R-:W-:Y:S01]  /*1e00*/  BPT.TRAP 0x1 ;  /* 0x000000040000795c */ /* 0x000fe20000300000 */
.L_x_28:
[----:B------:R-:W-:Y:S01]  /*1e10*/  UIADD3 UR5, UR5, 0x1, URZ ;  /* 0x0000000105057890 */ /* 0x000fe2000fffe03f */
[C---:B------:R-:W-:Y:S01]  /*1e20*/  ISETP.GT.AND P2, PT, R0.reuse, 0x1, PT ;  /* 0x000000010000780c */ /* 0x040fe20003f44270 */
[----:B------:R-:W-:Y:S02]  /*1e30*/  VIADD R3, R3, 0x1 ;  /* 0x0000000103037836 */ /* 0x000fe40000000000 */
[----:B------:R-:W-:Y:S01]  /*1e40*/  UISETP.NE.AND UP0, UPT, UR5, 0x5, UPT ;  /* 0x000000050500788c */ /* 0x000fe2000bf05270 */
[----:B------:R-:W-:Y:S02]  /*1e50*/  VIADD R0, R0, 0xffffffff ;  /* 0xffffffff00007836 */ /* 0x000fe40000000000 */
[C---:B------:R-:W-:Y:S01]  /*1e60*/  ISETP.NE.AND P1, PT, R3.reuse, 0x5, PT ;  /* 0x000000050300780c */ /* 0x040fe20003f25270 */
[----:B------:R-:W-:Y:S02]  /*1e70*/  USEL UR6, URZ, 0x1, UP0 ;  /* 0x000000013f067887 */ /* 0x000fe40008000000 */
[----:B------:R-:W-:Y:S01]  /*1e80*/  USEL UR5, UR5, URZ, UP0 ;  /* 0x0000003f05057287 */ /* 0x000fe20008000000 */
[----:B------:R-:W-:-:S03]  /*1e90*/  SEL R3, R3, RZ, P1 ;  /* 0x000000ff03037207 */ /* 0x000fc60000800000 */
[----:B------:R-:W-:Y:S01]  /*1ea0*/  LOP3.LUT R7, R7, UR6, RZ, 0x3c, !PT ;  /* 0x0000000607077c12 */ /* 0x000fe2000f8e3cff */
[----:B------:R-:W-:Y:S07]  /*1eb0*/  @P2 BRA `(.L_x_29) ;  /* 0xfffffff800f82947 */ /* 0x000fee000383ffff */
.L_x_22:
[----:B01----:R-:W0:Y:S02]  /*1ec0*/  LDC R0, c[0x0][0x28c] ;  /* 0x0000a300ff007b82 */ /* 0x003e240000000800 */
[----:B0-----:R-:W-:-:S13]  /*1ed0*/  ISETP.GE.AND P1, PT, R0, 0x1, PT ;  /* 0x000000010000780c */ /* 0x001fda0003f26270 */
[----:B------:R-:W-:Y:S05]  /*1ee0*/  @!P1 BRA `(.L_x_30) ;  /* 0x0000000000449947 */ /* 0x000fea0003800000 */
[----:B------:R-:W-:Y:S05]  /*1ef0*/  @!P0 BRA `(.L_x_31) ;  /* 0x0000000000048947 */ /* 0x000fea0003800000 */
[----:B------:R-:W-:Y:S01]  /*1f00*/  BPT.TRAP 0x1 ;  /* 0x000000040000795c */ /* 0x000fe20000300000 */
.L_x_31:
[----:B------:R-:W-:-:S13]  /*1f10*/  ISETP.NE.AND P0, PT, R22, RZ, PT ;  /* 0x000000ff1600720c */ /* 0x000fda0003f05270 */
[----:B------:R-:W-:-:S05]  /*1f20*/  VOTEU.ANY UP0, P0 ;  /* 0x00000000003f7886 */ /* 0x000fca0000000100 */
[----:B------:R-:W-:-:S06]  /*1f30*/  @UP0 UIADD3 UR4, UR44, UR41, URZ ;  /* 0x000000292c040290 */ /* 0x000fcc000fffe03f */
[----:B------:R-:W-:Y:S02]  /*1f40*/  IMAD.U32 R4, RZ, RZ, UR4 ;  /* 0x00000004ff047e24 */ /* 0x000fe4000f8e00ff */
[----:B------:R-:W-:Y:S02]  /*1f50*/  IMAD.U32 R3, RZ, RZ, UR4 ;  /* 0x00000004ff037e24 */ /* 0x000fe4000f8e00ff */
[----:B------:R-:W-:-:S05]  /*1f60*/  @P0 IMAD.WIDE.U32 R4, R4, -0x33333333, RZ ;  /* 0xcccccccd04040825 */ /* 0x000fca00078e00ff */
[----:B------:R-:W-:-:S05]  /*1f70*/  @P0 SHF.R.U32.HI R0, RZ, 0x2, R5 ;  /* 0x00000002ff000819 */ /* 0x000fca0000011605 */
[----:B------:R-:W-:-:S04]  /*1f80*/  @P0 IMAD R0, R0, -0x5, R3 ;  /* 0xfffffffb00000824 */ /* 0x000fc800078e0203 */
[----:B------:R-:W-:-:S04]  /*1f90*/  @P0 IMAD R0, R0, 0x8, R6 ;  /* 0x0000000800000824 */ /* 0x000fc800078e0206 */
[----:B------:R-:W-:-:S05]  /*1fa0*/  @P0 VIADD R0, R0, 0x28 ;  /* 0x0000002800000836 */ /* 0x000fca0000000000 */
[----:B------:R-:W-:-:S04]  /*1fb0*/  @P0 PRMT R0, R19, 0x654, R0 ;  /* 0x0000065413000816 */ /* 0x000fc80000000000 */
[----:B------:R0:W-:Y:S01]  /*1fc0*/  @P0 SYNCS.ARRIVE.TRANS64.RED.A1T0 RZ, [R0+URZ], RZ ;  /* 0x000000ff00ff09a7 */ /* 0x0001e2000810043f */
[----:B------:R-:W-:-:S13]  /*1fd0*/  ISETP.GT.U32.AND P0, PT, R18, 0x1, PT ;  /* 0x000000011200780c */ /* 0x000fda0003f04070 */
[----:B0-----:R-:W-:Y:S05]  /*1fe0*/  @P0 BRA `(.L_x_30) ;  /* 0x0000000000040947 */ /* 0x001fea0003800000 */
[----:B------:R-:W-:Y:S01]  /*1ff0*/  BPT.TRAP 0x1 ;  /* 0x000000040000795c */ /* 0x000fe20000300000 */
.L_x_30:
[----:B------:R-:W-:Y:S01]  /*2000*/  IMAD.SHL.U32 R100, R100, 0x80, RZ ;  /* 0x0000008064647824 */ /* 0x000fe200078e00ff */
[----:B------:R-:W-:Y:S01]  /*2010*/  UIADD3 UR41, UR43, UR41, URZ ;  /* 0x000000292b297290 */ /* 0x000fe2000fffe03f */
[----:B------:R-:W-:Y:S01]  /*2020*/  SHF.R.S32.HI R11, RZ, 0x1f, R101 ;  /* 0x0000001fff0b7819 */ /* 0x000fe20000011465 */
[----:B------:R-:W-:Y:S01]  /*2030*/  UISETP.GE.U32.AND UP1, UPT, UR43, 0x5, UPT ;  /* 0x000000052b00788c */ /* 0x000fe2000bf26070 */
[----:B------:R-:W-:Y:S01]  /*2040*/  IMAD.SHL.U32 R6, R103, 0x80, RZ ;  /* 0x0000008067067824 */ /* 0x000fe200078e00ff */
[----:B------:R-:W-:Y:S01]  /*2050*/  ULDC UR7, c[0x0][0x288] ;  /* 0x0000a20000077ab9 */ /* 0x000fe20000000800 */
[C---:B------:R-:W-:Y:S01]  /*2060*/  LOP3.LUT R8, R100.reuse, 0x6, R95, 0xf8, !PT ;  /* 0x0000000664087812 */ /* 0x040fe200078ef85f */
[----:B------:R-:W-:Y:S01]  /*2070*/  UISETP.GT.U32.AND UP0, UPT, UR41, 0x4, UPT ;  /* 0x000000042900788c */ /* 0x000fe2000bf04070 */
[----:B------:R-:W-:Y:S01]  /*2080*/  ISETP.GE.AND P0, PT, R100, UR7, PT ;  /* 0x0000000764007c0c */ /* 0x000fe2000bf06270 */
[----:B------:R-:W-:Y:S01]  /*2090*/  ULDC.64 UR4, c[0x0][0x5d0] ;  /* 0x0001740000047ab9 */ /* 0x000fe20000000a00 */
[--C-:B------:R-:W-:Y:S01]  /*20a0*/  SHF.R.S32.HI R9, RZ, 0x1f, R8.reuse ;  /* 0x0000001fff097819 */ /* 0x100fe20000011408 */
[----:B------:R-:W-:Y:S01]  /*20b0*/  ULDC UR10, c[0x0][0x284] ;  /* 0x0000a100000a7ab9 */ /* 0x000fe20000000800 */
[----:B------:R-:W-:Y:S01]  /*20c0*/  IMAD R0, R11, UR4, RZ ;  /* 0x000000040b007c24 */ /* 0x000fe2000f8e02ff */
[----:B------:R-:W-:Y:S01]  /*20d0*/  UISETP.LT.U32.AND UP0, UPT, UR43, 0x5, UP0 ;  /* 0x000000052b00788c */ /* 0x000fe20008701070 */
[----:B------:R-:W-:Y:S01]  /*20e0*/  ISETP.GE.OR P0, PT, R6, UR10, P0 ;  /* 0x0000000a06007c0c */ /* 0x000fe20008706670 */
[----:B------:R-:W-:Y:S01]  /*20f0*/  IMAD.WIDE.U32 R4, R101, UR4, R8 ;  /* 0x0000000465047c25 */ /* 0x000fe2000f8e0008 */
[----:B------:R-:W-:Y:S01]  /*2100*/  ULDC.64 UR8, c[0x0][0x5c8] ;  /* 0x0001720000087ab9 */ /* 0x000fe20000000a00 */
[----:B------:R-:W-:-:S02]  /*2110*/  USEL UR6, URZ, 0x1, !UP0 ;  /* 0x000000013f067887 */ /* 0x000fc4000c000000 */
[----:B------:R-:W-:Y:S01]  /*2120*/  IMAD R3, R101, UR5, R0 ;  /* 0x0000000565037c24 */ /* 0x000fe2000f8e0200 */
[----:B------:R-:W-:Y:S01]  /*2130*/  @UP1 UIMAD.WIDE.U32 UR4, UR41, -0x33333333, URZ ;  /* 0xcccccccd290418a5 */ /* 0x000fe2000f8e003f */
[----:B------:R-:W-:Y:S01]  /*2140*/  IMAD.WIDE R104, R103, 0x80, R88 ;  /* 0x0000008067687825 */ /* 0x000fe200078e0258 */
[----:B------:R-:W-:Y:S02]  /*2150*/  ULOP3.LUT UR40, UR40, UR6, URZ, 0x3c, !UPT ;  /* 0x0000000628287292 */ /* 0x000fe4000f8e3c3f */
[----:B------:R-:W-:Y:S01]  /*2160*/  @UP1 USHF.R.U32.HI UR4, URZ, 0x2, UR5 ;  /* 0x000000023f041899 */ /* 0x000fe20008011605 */
[----:B------:R-:W-:Y:S02]  /*2170*/  IMAD.IADD R5, R5, 0x1, R3 ;  /* 0x0000000105057824 */ /* 0x000fe400078e0203 */
[----:B------:R-:W-:Y:S01]  /*2180*/  IMAD R3, R105, UR8, RZ ;  /* 0x0000000869037c24 */ /* 0x000fe2000f8e02ff */
[----:B------:R-:W-:Y:S01]  /*2190*/  @UP1 ULOP3.LUT UR40, UR40, 0x1, UR4, 0x78, !UPT ;  /* 0x0000000128281892 */ /* 0x000fe2000f8e7804 */
[----:B------:R-:W-:-:S04]  /*21a0*/  IMAD.WIDE.U32 R106, R104, UR8, R4 ;  /* 0x00000008686a7c25 */ /* 0x000fc8000f8e0004 */
[----:B------:R-:W-:Y:S02]  /*21b0*/  IMAD R7, R104, UR9, R3 ;  /* 0x0000000968077c24 */ /* 0x000fe4000f8e0203 */
[----:B------:R-:W-:Y:S01]  /*21c0*/  IMAD.MOV.U32 R0, RZ, RZ, -0x1 ;  /* 0xffffffffff007424 */ /* 0x000fe200078e00ff */
[----:B------:R-:W-:Y:S06]  /*21d0*/  @P0 BRA `(.L_x_32) ;  /* 0x00000040001c0947 */ /* 0x000fec0003800000 */
[----:B-----5:R-:W-:Y:S01]  /*21e0*/  FSETP.NEU.AND P0, PT, R90, RZ, PT ;  /* 0x000000ff5a00720b */ /* 0x020fe20003f0d000 */
[----:B------:R-:W-:Y:S01]  /*21f0*/  IMAD.IADD R4, R94, 0x1, -R100 ;  /* 0x000000015e047824 */ /* 0x000fe200078e0a64 */
[----:B------:R-:W-:Y:S01]  /*2200*/  BSSY B0, `(.L_x_32) ;  /* 0x0000404000007945 */ /* 0x000fe20003800000 */
[----:B------:R-:W-:Y:S02]  /*2210*/  IMAD.IADD R3, R99, 0x1, -R6 ;  /* 0x0000000163037824 */ /* 0x000fe400078e0a06 */
[----:B------:R-:W-:Y:S01]  /*2220*/  IMAD.IADD R103, R107, 0x1, R7 ;  /* 0x000000016b677824 */ /* 0x000fe200078e0207 */
[----:B------:R-:W-:-:S04]  /*2230*/  ISETP.GT.AND P2, PT, R4, RZ, PT ;  /* 0x000000ff0400720c */ /* 0x000fc80003f44270 */
[----:B------:R-:W-:-:S03]  /*2240*/  ISETP.GT.AND P1, PT, R3, RZ, P2 ;  /* 0x000000ff0300720c */ /* 0x000fc60001724270 */
[----:B------:R-:W-:Y:S10]  /*2250*/  @!P0 BRA `(.L_x_33) ;  /* 0x0000002c00288947 */ /* 0x000ff40003800000 */
[----:B------:R-:W0:Y:S01]  /*2260*/  LDC.64 R110, c[0x0][0x5b8] ;  /* 0x00016e00ff6e7b82 */ /* 0x000e220000000a00 */
[----:B------:R-:W-:-:S07]  /*2270*/  ULDC.64 UR4, c[0x0][0x5c0] ;  /* 0x0001700000047ab9 */ /* 0x000fce0000000a00 */
[----:B------:R-:W1:Y:S08]  /*2280*/  LDC.64 R112, c[0x0][0x5b0] ;  /* 0x00016c00ff707b82 */ /* 0x000e700000000a00 */
[----:B------:R-:W2:Y:S01]  /*2290*/  LDC.64 R114, c[0x0][0x5a8] ;  /* 0x00016a00ff727b82 */ /* 0x000ea20000000a00 */
[-C--:B0-----:R-:W-:Y:S02]  /*22a0*/  IMAD R6, R11, R110.reuse, RZ ;  /* 0x0000006e0b067224 */ /* 0x081fe400078e02ff */
[----:B------:R-:W-:-:S04]  /*22b0*/  IMAD.WIDE.U32 R108, R101, R110, R8 ;  /* 0x0000006e656c7225 */ /* 0x000fc800078e0008 */
[----:B------:R-:W-:Y:S02]  /*22c0*/  IMAD R107, R101, R111, R6 ;  /* 0x0000006f656b7224 */ /* 0x000fe400078e0206 */
[-C--:B-1----:R-:W-:Y:S02]  /*22d0*/  IMAD R5, R105, R112.reuse, RZ ;  /* 0x0000007069057224 */ /* 0x082fe400078e02ff */
[----:B------:R-:W-:Y:S02]  /*22e0*/  IMAD.IADD R13, R109, 0x1, R107 ;  /* 0x000000016d0d7824 */ /* 0x000fe400078e026b */
[----:B------:R-:W-:Y:S02]  /*22f0*/  IMAD.MOV.U32 R12, RZ, RZ, R108 ;  /* 0x000000ffff0c7224 */ /* 0x000fe400078e006c */
[C---:B------:R-:W-:Y:S02]  /*2300*/  IMAD R111, R104.reuse, R113, R5 ;  /* 0x00000071686f7224 */ /* 0x040fe400078e0205 */
[----:B------:R-:W-:-:S04]  /*2310*/  IMAD.WIDE.U32 R6, R104, R112, R12 ;  /* 0x0000007068067225 */ /* 0x000fc800078e000c */
[----:B------:R-:W-:Y:S01]  /*2320*/  IMAD.IADD R5, R7, 0x1, R111 ;  /* 0x0000000107057824 */ /* 0x000fe200078e026f */
[----:B--2---:R-:W-:-:S04]  /*2330*/  LEA R14, P0, R6, R114, 0x1 ;  /* 0x00000072060e7211 */ /* 0x004fc800078008ff */
[----:B------:R-:W-:-:S05]  /*2340*/  LEA.HI.X R15, R6, R115, R5, 0x1, P0 ;  /* 0x00000073060f7211 */ /* 0x000fca00000f0c05 */
[----:B------:R0:W2:Y:S01]  /*2350*/  @P1 LDG.E.LTC128B.U16 R5, desc[UR38][R14.64] ;  /* 0x000000260e051981 */ /* 0x0000a2000c1e1520 */
[----:B------:R-:W-:Y:S01]  /*2360*/  LEA R10, P0, R106, UR4, 0x1 ;  /* 0x000000046a0a7c11 */ /* 0x000fe2000f8008ff */
[----:B------:R-:W-:Y:S01]  /*2370*/  IMAD.WIDE.U32 R6, R104, R112, R8 ;  /* 0x0000007068067225 */ /* 0x000fe200078e0008 */
[----:B------:R-:W-:Y:S03]  /*2380*/  BSSY B1, `(.L_x_34) ;  /* 0x0000012000017945 */ /* 0x000fe60003800000 */
[----:B------:R-:W-:Y:S02]  /*2390*/  IMAD.IADD R7, R111, 0x1, R7 ;  /* 0x000000016f077824 */ /* 0x000fe400078e0207 */
[----:B------:R-:W-:Y:S01]  /*23a0*/  IMAD.WIDE.U32 R20, R101, R110, R6 ;  /* 0x0000006e65147225 */ /* 0x000fe200078e0006 */
[----:B0-----:R-:W-:-:S03]  /*23b0*/  SHF.L.U64.HI R15, R112, 0x3, R113 ;  /* 0x00000003700f7819 */ /* 0x001fc60000010271 */
[----:B------:R-:W-:Y:S01]  /*23c0*/  IMAD.IADD R7, R107, 0x1, R21 ;  /* 0x000000016b077824 */ /* 0x000fe200078e0215 */
[----:B------:R-:W-:Y:S01]  /*23d0*/  LEA R6, P4, R20, R114, 0x1 ;  /* 0x0000007214067211 */ /* 0x000fe200078808ff */
[----:B------:R-:W-:-:S03]  /*23e0*/  IMAD.SHL.U32 R14, R112, 0x8, RZ ;  /* 0x00000008700e7824 */ /* 0x000fc600078e00ff */
[----:B------:R-:W-:Y:S01]  /*23f0*/  LEA.HI.X R7, R20, R115, R7, 0x1, P4 ;  /* 0x0000007314077211 */ /* 0x000fe200020f0c07 */
[----:B--2---:R-:W-:-:S05]  /*2400*/  HADD2.F32 R11, -RZ, R5.H0_H0 ;  /* 0x20000005ff0b7230 */ /* 0x004fca0000004100 */
[----:B------:R-:W-:-:S04]  /*2410*/  FMUL R11, R11, R90 ;  /* 0x0000005a0b0b7220 */ /* 0x000fc80000400000 */
[----:B------:R-:W-:Y:S01]  /*2420*/  FFMA R24, R24, R23, R11 ;  /* 0x0000001718187223 */ /* 0x000fe2000000000b */
[----:B------:R-:W-:Y:S02]  /*2430*/  LEA.HI.X R11, R106, UR5, R103, 0x1, P0 ;  /* 0x000000056a0b7c11 */ /* 0x000fe400080f0c67 */
[----:B------:R-:W-:Y:S02]  /*2440*/  ISETP.GT.AND P0, PT, R4, 0x1, PT ;  /* 0x000000010400780c */ /* 0x000fe40003f04270 */
[----:B------:R-:W-:Y:S02]  /*2450*/  F2FP.F16.F32.PACK_AB R24, RZ, R24 ;  /* 0x00000018ff18723e */ /* 0x000fe400000000ff */
[----:B------:R-:W-:-:S03]  /*2460*/  ISETP.GT.AND P3, PT, R3, RZ, P0 ;  /* 0x000000ff0300720c */ /* 0x000fc60000764270 */
[----:B------:R0:W-:Y:S10]  /*2470*/  @P1 STG.E.U16 desc[UR38][R10.64], R24 ;  /* 0x000000180a001986 */ /* 0x0001f4000c101526 */
[----:B------:R-:W-:Y:S05]  /*2480*/  @!P3 BRA `(.L_x_35) ;  /* 0x000000000004b947 */ /* 0x000fea0003800000 */
[----:B------:R1:W5:Y:S02]  /*2490*/  LDG.E.LTC128B.U16 R5, desc[UR38][R6.64+0x2] ;  /* 0x0000022606057981 */ /* 0x000364000c1e1520 */
.L_x_35:
[----:B------:R-:W-:Y:S05]  /*24a0*/  BSYNC B1 ;  /* 0x0000000000017941 */ /* 0x000fea0003800000 */
.L_x_34:
[----:B-----5:R-:W-:Y:S01]  /*24b0*/  HADD2.F32 R103, -RZ, R5.H0_H0 ;  /* 0x20000005ff677230 */ /* 0x020fe20000004100 */
[----:B------:R-:W-:Y:S01]  /*24c0*/  ISETP.GT.AND P2, PT, R3, 0x8, P2 ;  /* 0x000000080300780c */ /* 0x000fe20001744270 */
[----:B------:R-:W-:Y:S01]  /*24d0*/  IMAD.WIDE.U32 R20, R104, R112, R14 ;  /* 0x0000007068147225 */ /* 0x000fe200078e000e */
[----:B0-----:R-:W-:-:S03]  /*24e0*/  PRMT R24, R5, 0x7610, R24 ;  /* 0x0000761005187816 */ /* 0x001fc60000000018 */
[----:B------:R-:W-:Y:S01]  /*24f0*/  FMUL R12, R103, R90 ;  /* 0x0000005a670c7220 */ /* 0x000fe20000400000 */
[----:B------:R-:W-:Y:S01]  /*2500*/  IMAD.IADD R111, R111, 0x1, R21 ;  /* 0x000000016f6f7824 */ /* 0x000fe200078e0215 */
[----:B------:R-:W-:Y:S02]  /*2510*/  IADD3 R108, P1, R108, R20, RZ ;  /* 0x000000146c6c7210 */ /* 0x000fe40007f3e0ff */
[----:B------:R-:W-:-:S03]  /*2520*/  FFMA R12, R25, R23, R12 ;  /* 0x00000017190c7223 */ /* 0x000fc6000000000c */
[----:B------:R-:W-:Y:S01]  /*2530*/  IMAD.X R13, R111, 0x1, R13, P1 ;  /* 0x000000016f0d7824 */ /* 0x000fe200008e060d */
[C---:B------:R-:W-:Y:S02]  /*2540*/  LEA R14, P1, R108.reuse, R114, 0x1 ;  /* 0x000000726c0e7211 */ /* 0x040fe400078208ff */
[----:B------:R-:W-:Y:S02]  /*2550*/  F2FP.F16.F32.PACK_AB R12, RZ, R12 ;  /* 0x0000000cff0c723e */ /* 0x000fe400000000ff */
[----:B------:R-:W-:Y:S02]  /*2560*/  LEA.HI.X R15, R108, R115, R13, 0x1, P1 ;  /* 0x000000736c0f7211 */ /* 0x000fe400008f0c0d */
[----:B------:R-:W-:-:S05]  /*2570*/  PRMT R21, R12, 0x7610, R21 ;  /* 0x000076100c157816 */ /* 0x000fca0000000015 */
[----:B------:R0:W-:Y:S04]  /*2580*/  @P3 STG.E.U16 desc[UR38][R10.64+0x2], R21 ;  /* 0x000002150a003986 */ /* 0x0001e8000c101526 */
[----:B------:R-:W2:Y:S01]  /*2590*/  @P2 LDG.E.LTC128B.U16 R24, desc[UR38][R14.64] ;  /* 0x000000260e182981 */ /* 0x000ea2000c1e1520 */
[----:B------:R-:W-:Y:S01]  /*25a0*/  IADD3 R20, P1, R8, R20, RZ ;  /* 0x0000001408147210 */ /* 0x000fe20007f3e0ff */
[----:B------:R-:W-:Y:S01]  /*25b0*/  BSSY B1, `(.L_x_36) ;  /* 0x0000011000017945 */ /* 0x000fe20003800000 */
[----:B------:R-:W-:Y:S02]  /*25c0*/  SHF.L.U64.HI R13, R91, 0x1, R92 ;  /* 0x000000015b0d7819 */ /* 0x000fe4000001025c */
[----:B------:R-:W-:Y:S01]  /*25d0*/  ISETP.GT.AND P0, PT, R3, 0x8, P0 ;  /* 0x000000080300780c */ /* 0x000fe20000704270 */
[----:B0-----:R-:W-:Y:S01]  /*25e0*/  IMAD.X R21, R9, 0x1, R111, P1 ;  /* 0x0000000109157824 */ /* 0x001fe200008e066f */
[----:B------:R-:W-:Y:S01]  /*25f0*/  LEA R12, P1, R91, R10, 0x1 ;  /* 0x0000000a5b0c7211 */ /* 0x000fe200078208ff */
[----:B------:R-:W-:-:S04]  /*2600*/  IMAD.WIDE.U32 R20, R101, R110, R20 ;  /* 0x0000006e65147225 */ /* 0x000fc800078e0014 */
[----:B------:R-:W-:Y:S01]  /*2610*/  IMAD.X R13, R13, 0x1, R11, P1 ;  /* 0x000000010d0d7824 */ /* 0x000fe200008e060b */
[----:B------:R-:W-:Y:S01]  /*2620*/  LEA R8, P3, R20, R114, 0x1 ;  /* 0x0000007214087211 */ /* 0x000fe200078608ff */
[----:B------:R-:W-:-:S05]  /*2630*/  IMAD.IADD R9, R107, 0x1, R21 ;  /* 0x000000016b097824 */ /* 0x000fca00078e0215 */
[----:B------:R-:W-:Y:S01]  /*2640*/  LEA.HI.X R9, R20, R115, R9, 0x1, P3 ;  /* 0x0000007314097211 */ /* 0x000fe200018f0c09 */
[----:B--2---:R-:W-:-:S05]  /*2650*/  HADD2.F32 R5, -RZ, R24.H0_H0 ;  /* 0x20000018ff057230 */ /* 0x004fca0000004100 */
[----:B------:R-:W-:-:S04]  /*2660*/  FMUL R5, R5, R90 ;  /* 0x0000005a05057220 */ /* 0x000fc80000400000 */
[----:B------:R-:W-:-:S05]  /*2670*/  FFMA R5, R26, R23, R5 ;  /* 0x000000171a057223 */ /* 0x000fca0000000005 */
[----:B------:R-:W-:-:S05]  /*2680*/  F2FP.F16.F32.PACK_AB R5, RZ, R5 ;  /* 0x00000005ff05723e */ /* 0x000fca00000000ff */
[----:B------:R0:W-:Y:S01]  /*2690*/  @P2 STG.E.U16 desc[UR38][R12.64], R5 ;  /* 0x000000050c002986 */ /* 0x0001e2000c101526 */
[----:B------:R-:W-:Y:S05]  /*26a0*/  @!P0 BRA `(.L_x_37) ;  /* 0x0000000000048947 */ /* 0x000fea0003800000 */
[----:B------:R2:W5:Y:S02]  /*26b0*/  LDG.E.LTC128B.U16 R24, desc[UR38][R8.64+0x2] ;  /* 0x0000022608187981 */ /* 0x000564000c1e1520 */
.L_x_37:
[----:B------:R-:W-:Y:S05]  /*26c0*/  BSYNC B1 ;  /* 0x0000000000017941 */ /* 0x000fea0003800000 */
.L_x_36:
[----:B0----5:R-:W-:Y:S01]  /*26d0*/  HADD2.F32 R5, -RZ, R24.H0_H0 ;  /* 0x20000018ff057230 */ /* 0x021fe20000004100 */
[----:B------:R-:W-:Y:S01]  /*26e0*/  ISETP.GT.AND P1, PT, R4, 0x8, PT ;  /* 0x000000080400780c */ /* 0x000fe20003f24270 */
[----:B------:R-:W-:Y:S03]  /*26f0*/  BSSY B1, `(.L_x_38) ;  /* 0x0000008000017945 */ /* 0x000fe60003800000 */
[----:B------:R-:W-:Y:S01]  /*2700*/  FMUL R14, R5, R90 ;  /* 0x0000005a050e7220 */ /* 0x000fe20000400000 */
[----:B------:R-:W-:-:S03]  /*2710*/  ISETP.GT.AND P2, PT, R3, RZ, P1 ;  /* 0x000000ff0300720c */ /* 0x000fc60000f44270 */
[----:B------:R-:W-:-:S05]  /*2720*/  FFMA R14, R27, R23, R14 ;  /* 0x000000171b0e7223 */ /* 0x000fca000000000e */
[----:B------:R-:W-:-:S05]  /*2730*/  F2FP.F16.F32.PACK_AB R14, RZ, R14 ;  /* 0x0000000eff0e723e */ /* 0x000fca00000000ff */
[----:B------:R0:W-:Y:S01]  /*2740*/  @P0 STG.E.U16 desc[UR38][R12.64+0x2], R14 ;  /* 0x0000020e0c000986 */ /* 0x0001e2000c101526 */
[----:B------:R-:W-:Y:S05]  /*2750*/  @!P2 BRA `(.L_x_39) ;  /* 0x000000000004a947 */ /* 0x000fea0003800000 */
[----:B------:R3:W5:Y:S02]  /*2760*/  LDG.E.LTC128B.U16 R24, desc[UR38][R6.64+0x10] ;  /* 0x0000102606187981 */ /* 0x000764000c1e1520 */
.L_x_39:
[----:B------:R-:W-:Y:S05]  /*2770*/  BSYNC B1 ;  /* 0x0000000000017941 */ /* 0x000fea0003800000 */
.L_x_38:
[----:B-----5:R-:W-:Y:S01]  /*2780*/  HADD2.F32 R5, -RZ, R24.H0_H0 ;  /* 0x20000018ff057230 */ /* 0x020fe20000004100 */
        /* <DEDUP_REMOVED lines=9> */
.L_x_41:
[----:B------:R-:W-:Y:S05]  /*2820*/  BSYNC B1 ;  /* 0x0000000000017941 */ /* 0x000fea0003800000 */
.L_x_40:
[----:B----45:R-:W-:Y:S01]  /*2830*/  HADD2.F32 R5, -RZ, R24.H0_H0 ;  /* 0x20000018ff057230 */ /* 0x030fe20000004100 */
[----:B------:R-:W-:Y:S01]  /*2840*/  ISETP.GT.AND P1, PT, R3, 0x8, P1 ;  /* 0x000000080300780c */ /* 0x000fe20000f24270 */
[----:B------:R-:W-:Y:S03]  /*2850*/  BSSY B1, `(.L_x_42) ;  /* 0x0000007000017945 */ /* 0x000fe60003800000 */
[----:B0-----:R-:W-:-:S04]  /*2860*/  FMUL R14, R5, R90 ;  /* 0x0000005a050e7220 */ /* 0x001fc80000400000 */
[----:B------:R-:W-:-:S05]  /*2870*/  FFMA R14, R29, R23, R14 ;  /* 0x000000171d0e7223 */ /* 0x000fca000000000e */
[----:B------:R-:W-:-:S05]  /*2880*/  F2FP.F16.F32.PACK_AB R14, RZ, R14 ;  /* 0x0000000eff0e723e */ /* 0x000fca00000000ff */
[----:B------:R0:W-:Y:S01]  /*2890*/  @P3 STG.E.U16 desc[UR38][R10.64+0x12], R14 ;  /* 0x0000120e0a003986 */ /* 0x0001e2000c101526 */
[----:B------:R-:W-:Y:S05]  /*28a0*/  @!P1 BRA `(.L_x_43) ;  /* 0x0000000000049947 */ /* 0x000fea0003800000 */
[----:B------:R4:W5:Y:S02]  /*28b0*/  LDG.E.LTC128B.U16 R24, desc[UR38][R8.64+0x10] ;  /* 0x0000102608187981 */ /* 0x000964000c1e1520 */
.L_x_43:
[----:B------:R-:W-:Y:S05]  /*28c0*/  BSYNC B1 ;  /* 0x0000000000017941 */ /* 0x000fea0003800000 */
.L_x_42:
[----:B-----5:R-:W-:Y:S01]  /*28d0*/  HADD2.F32 R5, -RZ, R24.H0_H0 ;  /* 0x20000018ff057230 */ /* 0x020fe20000004100 */
[----:B------:R-:W-:Y:S01]  /*28e0*/  ISETP.GT.AND P0, PT, R3, 0x8, P0 ;  /* 0x000000080300780c */ /* 0x000fe20000704270 */
[----:B------:R-:W-:Y:S03]  /*28f0*/  BSSY B1, `(.L_x_44) ;  /* 0x0000007000017945 */ /* 0x000fe60003800000 */
[----:B------:R-:W-:-:S04]  /*2900*/  FMUL R5, R5, R90 ;  /* 0x0000005a05057220 */ /* 0x000fc80000400000 */
[----:B------:R-:W-:-:S05]  /*2910*/  FFMA R5, R30, R23, R5 ;  /* 0x000000171e057223 */ /* 0x000fca0000000005 */
[----:B------:R-:W-:-:S05]  /*2920*/  F2FP.F16.F32.PACK_AB R5, RZ, R5 ;  /* 0x00000005ff05723e */ /* 0x000fca00000000ff */
[----:B------:R0:W-:Y:S01]  /*2930*/  @P1 STG.E.U16 desc[UR38][R12.64+0x10], R5 ;  /* 0x000010050c001986 */ /* 0x0001e2000c101526 */
[----:B------:R-:W-:Y:S05]  /*2940*/  @!P0 BRA `(.L_x_45) ;  /* 0x0000000000048947 */ /* 0x000fea0003800000 */
[----:B------:R0:W5:Y:S02]  /*2950*/  LDG.E.LTC128B.U16 R24, desc[UR38][R8.64+0x12] ;  /* 0x0000122608187981 */ /* 0x000164000c1e1520 */
.L_x_45:
[----:B------:R-:W-:Y:S05]  /*2960*/  BSYNC B1 ;  /* 0x0000000000017941 */ /* 0x000fea0003800000 */
.L_x_44:
        /* <DEDUP_REMOVED lines=10> */
.L_x_47:
[----:B------:R-:W-:Y:S05]  /*2a10*/  BSYNC B1 ;  /* 0x0000000000017941 */ /* 0x000fea0003800000 */
.L_x_46:
        /* <DEDUP_REMOVED lines=10> */
.L_x_49:
[----:B------:R-:W-:Y:S05]  /*2ac0*/  BSYNC B1 ;  /* 0x0000000000017941 */ /* 0x000fea0003800000 */
.L_x_48:
[----:B0----5:R-:W-:Y:S01]  /*2ad0*/  HADD2.F32 R5, -RZ, R24.H0_H0 ;  /* 0x20000018ff057230 */ /* 0x021fe20000004100 */
        /* <DEDUP_REMOVED lines=8> */
.L_x_51:
[----:B------:R-:W-:Y:S05]  /*2b60*/  BSYNC B1 ;  /* 0x0000000000017941 */ /* 0x000fea0003800000 */
.L_x_50:
        /* <DEDUP_REMOVED lines=9> */
.L_x_53:
[----:B------:R-:W-:Y:S05]  /*2c00*/  BSYNC B1 ;  /* 0x0000000000017941 */ /* 0x000fea0003800000 */
.L_x_52:
        /* <DEDUP_REMOVED lines=10> */
.L_x_55:
[----:B------:R-:W-:Y:S05]  /*2cb0*/  BSYNC B1 ;  /* 0x0000000000017941 */ /* 0x000fea0003800000 */
.L_x_54:
        /* <DEDUP_REMOVED lines=10> */
.L_x_57:
[----:B------:R-:W-:Y:S05]  /*2d60*/  BSYNC B1 ;  /* 0x0000000000017941 */ /* 0x000fea0003800000 */
.L_x_56:
        /* <DEDUP_REMOVED lines=9> */
.L_x_59:
[----:B------:R-:W-:Y:S05]  /*2e00*/  BSYNC B1 ;  /* 0x0000000000017941 */ /* 0x000fea0003800000 */
.L_x_58:
        /* <DEDUP_REMOVED lines=9> */
.L_x_61:
[----:B------:R-:W-:Y:S05]  /*2ea0*/  BSYNC B1 ;  /* 0x0000000000017941 */ /* 0x000fea0003800000 */
.L_x_60:
        /* <DEDUP_REMOVED lines=10> */
.L_x_63:
[----:B------:R-:W-:Y:S05]  /*2f50*/  BSYNC B1 ;  /* 0x0000000000017941 */ /* 0x000fea0003800000 */
.L_x_62:
        /* <DEDUP_REMOVED lines=10> */
.L_x_65:
[----:B------:R-:W-:Y:S05]  /*3000*/  BSYNC B1 ;  /* 0x0000000000017941 */ /* 0x000fea0003800000 */
.L_x_64:
        /* <DEDUP_REMOVED lines=9> */
.L_x_67:
[----:B------:R-:W-:Y:S05]  /*30a0*/  BSYNC B1 ;  /* 0x0000000000017941 */ /* 0x000fea0003800000 */
.L_x_66:
        /* <DEDUP_REMOVED lines=9> */
.L_x_69:
[----:B------:R-:W-:Y:S05]  /*3140*/  BSYNC B1 ;  /* 0x0000000000017941 */ /* 0x000fea0003800000 */
.L_x_68:
        /* <DEDUP_REMOVED lines=10> */
.L_x_71:
[----:B------:R-:W-:Y:S05]  /*31f0*/  BSYNC B1 ;  /* 0x0000000000017941 */ /* 0x000fea0003800000 */
.L_x_70:
        /* <DEDUP_REMOVED lines=10> */
.L_x_73:
[----:B------:R-:W-:Y:S05]  /*32a0*/  BSYNC B1 ;  /* 0x0000000000017941 */ /* 0x000fea0003800000 */
.L_x_72:
        /* <DEDUP_REMOVED lines=9> */
.L_x_75:
[----:B------:R-:W-:Y:S05]  /*3340*/  BSYNC B1 ;  /* 0x0000000000017941 */ /* 0x000fea0003800000 */
.L_x_74:
        /* <DEDUP_REMOVED lines=9> */
.L_x_77:
[----:B------:R-:W-:Y:S05]  /*33e0*/  BSYNC B1 ;  /* 0x0000000000017941 */ /* 0x000fea0003800000 */
.L_x_76:
        /* <DEDUP_REMOVED lines=10> */
.L_x_79:
[----:B------:R-:W-:Y:S05]  /*3490*/  BSYNC B1 ;  /* 0x0000000000017941 */ /* 0x000fea0003800000 */
.L_x_78:
        /* <DEDUP_REMOVED lines=10> */
.L_x_81:
[----:B------:R-:W-:Y:S05]  /*3540*/  BSYNC B1 ;  /* 0x0000000000017941 */ /* 0x000fea0003800000 */
.L_x_80:
        /* <DEDUP_REMOVED lines=9> */
.L_x_83:
[----:B------:R-:W-:Y:S05]  /*35e0*/  BSYNC B1 ;  /* 0x0000000000017941 */ /* 0x000fea0003800000 */
.L_x_82:
        /* <DEDUP_REMOVED lines=9> */
.L_x_85:
[----:B------:R-:W-:Y:S05]  /*3680*/  BSYNC B1 ;  /* 0x0000000000017941 */ /* 0x000fea0003800000 */
.L_x_84:
        /* <DEDUP_REMOVED lines=10> */
.L_x_87:
[----:B------:R-:W-:Y:S05]  /*3730*/  BSYNC B1 ;  /* 0x0000000000017941 */ /* 0x000fea0003800000 */
.L_x_86:
        /* <DEDUP_REMOVED lines=10> */
.L_x_89:
[----:B------:R-:W-:Y:S05]  /*37e0*/  BSYNC B1 ;  /* 0x0000000000017941 */ /* 0x000fea0003800000 */
.L_x_88:
        /* <DEDUP_REMOVED lines=9> */
.L_x_91:
[----:B------:R-:W-:Y:S05]  /*3880*/  BSYNC B1 ;  /* 0x0000000000017941 */ /* 0x000fea0003800000 */
.L_x_90:
        /* <DEDUP_REMOVED lines=9> */
.L_x_93:
[----:B------:R-:W-:Y:S05]  /*3920*/  BSYNC B1 ;  /* 0x0000000000017941 */ /* 0x000fea0003800000 */
.L_x_92:
        /* <DEDUP_REMOVED lines=10> */
.L_x_95:
[----:B------:R-:W-:Y:S05]  /*39d0*/  BSYNC B1 ;  /* 0x0000000000017941 */ /* 0x000fea0003800000 */
.L_x_94:
        /* <DEDUP_REMOVED lines=10> */
.L_x_97:
[----:B------:R-:W-:Y:S05]  /*3a80*/  BSYNC B1 ;  /* 0x0000000000017941 */ /* 0x000fea0003800000 */
.L_x_96:
        /* <DEDUP_REMOVED lines=9> */
.L_x_99:
[----:B------:R-:W-:Y:S05]  /*3b20*/  BSYNC B1 ;  /* 0x0000000000017941 */ /* 0x000fea0003800000 */
.L_x_98:
        /* <DEDUP_REMOVED lines=9> */
.L_x_101:
[----:B------:R-:W-:Y:S05]  /*3bc0*/  BSYNC B1 ;  /* 0x0000000000017941 */ /* 0x000fea0003800000 */
.L_x_100:
        /* <DEDUP_REMOVED lines=10> */
.L_x_103:
[----:B------:R-:W-:Y:S05]  /*3c70*/  BSYNC B1 ;  /* 0x0000000000017941 */ /* 0x000fea0003800000 */
.L_x_102:
        /* <DEDUP_REMOVED lines=10> */
.L_x_105:
[----:B------:R-:W-:Y:S05]  /*3d20*/  BSYNC B1 ;  /* 0x0000000000017941 */ /* 0x000fea0003800000 */
.L_x_104:
        /* <DEDUP_REMOVED lines=9> */
.L_x_107:
[----:B------:R-:W-:Y:S05]  /*3dc0*/  BSYNC B1 ;  /* 0x0000000000017941 */ /* 0x000fea0003800000 */
.L_x_106:
        /* <DEDUP_REMOVED lines=9> */
.L_x_109:
[----:B------:R-:W-:Y:S05]  /*3e60*/  BSYNC B1 ;  /* 0x0000000000017941 */ /* 0x000fea0003800000 */
.L_x_108:
        /* <DEDUP_REMOVED lines=10> */
.L_x_111:
[----:B------:R-:W-:Y:S05]  /*3f10*/  BSYNC B1 ;  /* 0x0000000000017941 */ /* 0x000fea0003800000 */
.L_x_110:
        /* <DEDUP_REMOVED lines=10> */
.L_x_113:
[----:B------:R-:W-:Y:S05]  /*3fc0*/  BSYNC B1 ;  /* 0x0000000000017941 */ /* 0x000fea0003800000 */
.L_x_112:
        /* <DEDUP_REMOVED lines=9> */
.L_x_115:
[----:B------:R-:W-:Y:S05]  /*4060*/  BSYNC B1 ;  /* 0x0000000000017941 */ /* 0x000fea0003800000 */
.L_x_114:
        /* <DEDUP_REMOVED lines=9> */
.L_x_117:
[----:B------:R-:W-:Y:S05]  /*4100*/  BSYNC B1 ;  /* 0x0000000000017941 */ /* 0x000fea0003800000 */
.L_x_116:
        /* <DEDUP_REMOVED lines=10> */
.L_x_119:
[----:B------:R-:W-:Y:S05]  /*41b0*/  BSYNC B1 ;  /* 0x0000000000017941 */ /* 0x000fea0003800000 */
.L_x_118:
        /* <DEDUP_REMOVED lines=10> */
.L_x_121:
[----:B------:R-:W-:Y:S05]  /*4260*/  BSYNC B1 ;  /* 0x0000000000017941 */ /* 0x000fea0003800000 */
.L_x_120:
        /* <DEDUP_REMOVED lines=9> */
.L_x_123:
[----:B------:R-:W-:Y:S05]  /*4300*/  BSYNC B1 ;  /* 0x0000000000017941 */ /* 0x000fea0003800000 */
.L_x_122:
        /* <DEDUP_REMOVED lines=9> */
.L_x_125:
[----:B------:R-:W-:Y:S05]  /*43a0*/  BSYNC B1 ;  /* 0x0000000000017941 */ /* 0x000fea0003800000 */
.L_x_124:
        /* <DEDUP_REMOVED lines=10> */
.L_x_127:
[----:B------:R-:W-:Y:S05]  /*4450*/  BSYNC B1 ;  /* 0x0000000000017941 */ /* 0x000fea0003800000 */
.L_x_126:
        /* <DEDUP_REMOVED lines=10> */
.L_x_129:
[----:B------:R-:W-:Y:S05]  /*4500*/  BSYNC B1 ;  /* 0x0000000000017941 */ /* 0x000fea0003800000 */
.L_x_128:
        /* <DEDUP_REMOVED lines=9> */
.L_x_131:
[----:B------:R-:W-:Y:S05]  /*45a0*/  BSYNC B1 ;  /* 0x0000000000017941 */ /* 0x000fea0003800000 */
.L_x_130:
        /* <DEDUP_REMOVED lines=9> */
.L_x_133:
[----:B------:R-:W-:Y:S05]  /*4640*/  BSYNC B1 ;  /* 0x0000000000017941 */ /* 0x000fea0003800000 */
.L_x_132:
        /* <DEDUP_REMOVED lines=10> */
.L_x_135:
[----:B------:R-:W-:Y:S05]  /*46f0*/  BSYNC B1 ;  /* 0x0000000000017941 */ /* 0x000fea0003800000 */
.L_x_134:
        /* <DEDUP_REMOVED lines=10> */
.L_x_137:
[----:B------:R-:W-:Y:S05]  /*47a0*/  BSYNC B1 ;  /* 0x0000000000017941 */ /* 0x000fea0003800000 */
.L_x_136:
        /* <DEDUP_REMOVED lines=9> */
.L_x_139:
[----:B------:R-:W-:Y:S05]  /*4840*/  BSYNC B1 ;  /* 0x0000000000017941 */ /* 0x000fea0003800000 */
.L_x_138:
        /* <DEDUP_REMOVED lines=9> */
.L_x_141:
[----:B------:R-:W-:Y:S05]  /*48e0*/  BSYNC B1 ;  /* 0x0000000000017941 */ /* 0x000fea0003800000 */
.L_x_140:
        /* <DEDUP_REMOVED lines=10> */
.L_x_143:
[----:B------:R-:W-:Y:S05]  /*4990*/  BSYNC B1 ;  /* 0x0000000000017941 */ /* 0x000fea0003800000 */
.L_x_142:
        /* <DEDUP_REMOVED lines=10> */
.L_x_145:
[----:B------:R-:W-:Y:S05]  /*4a40*/  BSYNC B1 ;  /* 0x0000000000017941 */ /* 0x000fea0003800000 */
.L_x_144:
        /* <DEDUP_REMOVED lines=9> */
.L_x_147:
[----:B------:R-:W-:Y:S05]  /*4ae0*/  BSYNC B1 ;  /* 0x0000000000017941 */ /* 0x000fea0003800000 */
.L_x_146:
        /* <DEDUP_REMOVED lines=9> */
.L_x_149:
[----:B------:R-:W-:Y:S05]  /*4b80*/  BSYNC B1 ;  /* 0x0000000000017941 */ /* 0x000fea0003800000 */
.L_x_148:
        /* <DEDUP_REMOVED lines=10> */
.L_x_151:
[----:B------:R-:W-:Y:S05]  /*4c30*/  BSYNC B1 ;  /* 0x0000000000017941 */ /* 0x000fea0003800000 */
.L_x_150:
[----:B-----5:R-:W-:Y:S01]  /*4c40*/  HADD2.F32 R5, -RZ, R24.H0_H0 ;  /* 0x20000018ff057230 */ /* 0x020fe20000004100 */
[----:B------:R-:W-:Y:S01]  /*4c50*/  ISETP.GT.AND P0, PT, R4, 0x79, PT ;  /* 0x000000790400780c */ /* 0x000fe20003f04270 */
[----:B------:R-:W-:Y:S01]  /*4c60*/  @P2 IMAD.MOV.U32 R4, RZ, RZ, R10 ;  /* 0x000000ffff042224 */ /* 0x000fe200078e000a */
[----:B------:R-:W-:Y:S02]  /*4c70*/  BSSY B1, `(.L_x_152) ;  /* 0x000000a000017945 */ /* 0x000fe40003800000 */
[----:B------:R-:W-:Y:S01]  /*4c80*/  FMUL R5, R5, R90 ;  /* 0x0000005a05057220 */ /* 0x000fe20000400000 */
[----:B------:R-:W-:-:S03]  /*4c90*/  ISETP.GT.AND P3, PT, R3, RZ, P0 ;  /* 0x000000ff0300720c */ /* 0x000fc60000764270 */
[----:B------:R-:W-:-:S05]  /*4ca0*/  FFMA R5, R84, R23, R5 ;  /* 0x0000001754057223 */ /* 0x000fca0000000005 */
[----:B------:R-:W-:-:S04]  /*4cb0*/  F2FP.F16.F32.PACK_AB R5, RZ, R5 ;  /* 0x00000005ff05723e */ /* 0x000fc800000000ff */
[----:B0-----:R-:W-:Y:S01]  /*4cc0*/  PRMT R14, R5, 0x7610, R14 ;  /* 0x00007610050e7816 */ /* 0x001fe2000000000e */
[----:B------:R-:W-:-:S05]  /*4cd0*/  @P2 IMAD.MOV.U32 R5, RZ, RZ, R11 ;  /* 0x000000ffff052224 */ /* 0x000fca00078e000b */
[----:B------:R0:W-:Y:S01]  /*4ce0*/  @P2 STG.E.U16 desc[UR38][R4.64+0xf0], R14 ;  /* 0x0000f00e04002986 */ /* 0x0001e2000c101526 */
[----:B------:R-:W-:Y:S05]  /*4cf0*/  @!P3 BRA `(.L_x_153) ;  /* 0x000000000004b947 */ /* 0x000fea0003800000 */
[----:B------:R0:W5:Y:S02]  /*4d00*/  LDG.E.LTC128B.U16 R24, desc[UR38][R6.64+0xf2] ;  /* 0x0000f22606187981 */ /* 0x000164000c1e1520 */
.L_x_153:
[----:B------:R-:W-:Y:S05]  /*4d10*/  BSYNC B1 ;  /* 0x0000000000017941 */ /* 0x000fea0003800000 */
.L_x_152:
        /* <DEDUP_REMOVED lines=9> */
.L_x_155:
[----:B------:R-:W-:Y:S05]  /*4db0*/  BSYNC B1 ;  /* 0x0000000000017941 */ /* 0x000fea0003800000 */
.L_x_154:
[----:B-----5:R-:W-:Y:S01]  /*4dc0*/  HADD2.F32 R5, -RZ, R24.H0_H0 ;  /* 0x20000018ff057230 */ /* 0x020fe20000004100 */
[----:B------:R-:W-:Y:S01]  /*4dd0*/  ISETP.GT.AND P0, PT, R3, 0x8, P0 ;  /* 0x000000080300780c */ /* 0x000fe20000704270 */
[----:B0-----:R-:W-:Y:S01]  /*4de0*/  @P1 IMAD.MOV.U32 R4, RZ, RZ, R12 ;  /* 0x000000ffff041224 */ /* 0x001fe200078e000c */
[----:B------:R-:W-:Y:S02]  /*4df0*/  BSSY B1, `(.L_x_156) ;  /* 0x0000009000017945 */ /* 0x000fe40003800000 */
[----:B------:R-:W-:-:S04]  /*4e00*/  FMUL R5, R5, R90 ;  /* 0x0000005a05057220 */ /* 0x000fc80000400000 */
[----:B------:R-:W-:-:S05]  /*4e10*/  FFMA R5, R86, R23, R5 ;  /* 0x0000001756057223 */ /* 0x000fca0000000005 */
[----:B------:R-:W-:-:S04]  /*4e20*/  F2FP.F16.F32.PACK_AB R5, RZ, R5 ;  /* 0x00000005ff05723e */ /* 0x000fc800000000ff */
[----:B-1-3--:R-:W-:Y:S01]  /*4e30*/  PRMT R6, R5, 0x7610, R6 ;  /* 0x0000761005067816 */ /* 0x00afe20000000006 */
[----:B------:R-:W-:-:S05]  /*4e40*/  @P1 IMAD.MOV.U32 R5, RZ, RZ, R13 ;  /* 0x000000ffff051224 */ /* 0x000fca00078e000d */
[----:B------:R0:W-:Y:S01]  /*4e50*/  @P1 STG.E.U16 desc[UR38][R4.64+0xf0], R6 ;  /* 0x0000f00604001986 */ /* 0x0001e2000c101526 */
[----:B------:R-:W-:Y:S05]  /*4e60*/  @!P0 BRA `(.L_x_157) ;  /* 0x0000000000048947 */ /* 0x000fea0003800000 */
[----:B------:R1:W5:Y:S02]  /*4e70*/  LDG.E.LTC128B.U16 R24, desc[UR38][R8.64+0xf2] ;  /* 0x0000f22608187981 */ /* 0x000364000c1e1520 */
.L_x_157:
[----:B------:R-:W-:Y:S05]  /*4e80*/  BSYNC B1 ;  /* 0x0000000000017941 */ /* 0x000fea0003800000 */
.L_x_156:
[----:B------:R-:W-:Y:S05]  /*4e90*/  @!P0 BRA `(.L_x_158) ;  /* 0x0000001000e88947 */ /* 0x000fea0003800000 */
[----:B-----5:R-:W-:-:S05]  /*4ea0*/  HADD2.F32 R3, -RZ, R24.H0_H0 ;  /* 0x20000018ff037230 */ /* 0x020fca0000004100 */
[----:B0-----:R-:W-:-:S04]  /*4eb0*/  FMUL R4, R3, R90 ;  /* 0x0000005a03047220 */ /* 0x001fc80000400000 */
[----:B------:R-:W-:-:S05]  /*4ec0*/  FFMA R4, R87, R23, R4 ;  /* 0x0000001757047223 */ /* 0x000fca0000000004 */
[----:B------:R-:W-:-:S05]  /*4ed0*/  F2FP.F16.F32.PACK_AB R4, RZ, R4 ;  /* 0x00000004ff04723e */ /* 0x000fca00000000ff */
[----:B------:R3:W-:Y:S01]  /*4ee0*/  STG.E.U16 desc[UR38][R12.64+0xf2], R4 ;  /* 0x0000f2040c007986 */ /* 0x0007e2000c101526 */
[----:B------:R-:W-:Y:S05]  /*4ef0*/  BRA `(.L_x_158) ;  /* 0x0000001000d07947 */ /* 0x000fea0003800000 */
.L_x_33:
[----:B------:R-:W-:Y:S01]  /*4f00*/  ISETP.GT.AND P3, PT, R4, 0x1, PT ;  /* 0x000000010400780c */ /* 0x000fe20003f64270 */
[----:B------:R-:W-:Y:S01]  /*4f10*/  ULDC.64 UR4, c[0x0][0x5c0] ;  /* 0x0001700000047ab9 */ /* 0x000fe20000000a00 */
[-C--:B------:R-:W-:Y:S01]  /*4f20*/  FMUL R24, R24, R23.reuse ;  /* 0x0000001718187220 */ /* 0x080fe20000400000 */
[----:B------:R-:W-:Y:S01]  /*4f30*/  LEA R6, P4, R106, UR4, 0x1 ;  /* 0x000000046a067c11 */ /* 0x000fe2000f8808ff */
[-C--:B------:R-:W-:Y:S01]  /*4f40*/  FMUL R25, R25, R23.reuse ;  /* 0x0000001719197220 */ /* 0x080fe20000400000 */
[----:B------:R-:W-:Y:S01]  /*4f50*/  ISETP.GT.AND P0, PT, R3, RZ, P3 ;  /* 0x000000ff0300720c */ /* 0x000fe20001f04270 */
[-C--:B------:R-:W-:Y:S01]  /*4f60*/  FMUL R26, R26, R23.reuse ;  /* 0x000000171a1a7220 */ /* 0x080fe20000400000 */
[----:B------:R-:W-:Y:S01]  /*4f70*/  F2FP.F16.F32.PACK_AB R24, RZ, R24 ;  /* 0x00000018ff18723e */ /* 0x000fe200000000ff */
[-C--:B------:R-:W-:Y:S01]  /*4f80*/  FMUL R27, R27, R23.reuse ;  /* 0x000000171b1b7220 */ /* 0x080fe20000400000 */
[----:B------:R-:W-:Y:S01]  /*4f90*/  LEA.HI.X R7, R106, UR5, R103, 0x1, P4 ;  /* 0x000000056a077c11 */ /* 0x000fe2000a0f0c67 */
[----:B------:R-:W-:Y:S01]  /*4fa0*/  FMUL R28, R28, R23 ;  /* 0x000000171c1c7220 */ /* 0x000fe20000400000 */
[----:B------:R-:W-:Y:S01]  /*4fb0*/  F2FP.F16.F32.PACK_AB R25, RZ, R25 ;  /* 0x00000019ff19723e */ /* 0x000fe200000000ff */
[-C--:B------:R-:W-:Y:S01]  /*4fc0*/  FMUL R29, R29, R23.reuse ;  /* 0x000000171d1d7220 */ /* 0x080fe20000400000 */
[----:B------:R-:W-:Y:S01]  /*4fd0*/  ISETP.GT.AND P2, PT, R3, 0x8, P2 ;  /* 0x000000080300780c */ /* 0x000fe20001744270 */
[----:B------:R-:W-:Y:S01]  /*4fe0*/  @P1 STG.E.U16 desc[UR38][R6.64], R24 ;  /* 0x0000001806001986 */ /* 0x000fe2000c101526 */
[----:B------:R-:W-:Y:S01]  /*4ff0*/  ISETP.GT.AND P1, PT, R4, 0x8, PT ;  /* 0x000000080400780c */ /* 0x000fe20003f24270 */
[-C--:B------:R-:W-:Y:S01]  /*5000*/  FMUL R30, R30, R23.reuse ;  /* 0x000000171e1e7220 */ /* 0x080fe20000400000 */
[C---:B------:R-:W-:Y:S01]  /*5010*/  SHF.L.U64.HI R5, R91.reuse, 0x1, R92 ;  /* 0x000000015b057819 */ /* 0x040fe2000001025c */
[----:B------:R-:W-:Y:S01]  /*5020*/  @P0 STG.E.U16 desc[UR38][R6.64+0x2], R25 ;  /* 0x0000021906000986 */ /* 0x000fe2000c101526 */
[----:B------:R-:W-:Y:S01]  /*5030*/  LEA R8, P5, R91, R6, 0x1 ;  /* 0x000000065b087211 */ /* 0x000fe200078a08ff */
[-C--:B------:R-:W-:Y:S01]  /*5040*/  FMUL R31, R31, R23.reuse ;  /* 0x000000171f1f7220 */ /* 0x080fe20000400000 */
[----:B------:R-:W-:Y:S01]  /*5050*/  ISETP.GT.AND P3, PT, R3, 0x8, P3 ;  /* 0x000000080300780c */ /* 0x000fe20001f64270 */
[-C--:B------:R-:W-:Y:S01]  /*5060*/  FMUL R32, R32, R23.reuse ;  /* 0x0000001720207220 */ /* 0x080fe20000400000 */
[----:B------:R-:W-:Y:S01]  /*5070*/  ISETP.GT.AND P0, PT, R4, 0x9, PT ;  /* 0x000000090400780c */ /* 0x000fe20003f04270 */
[----:B------:R-:W-:Y:S01]  /*5080*/  IMAD.X R9, R5, 0x1, R7, P5 ;  /* 0x0000000105097824 */ /* 0x000fe200028e0607 */
[----:B------:R-:W-:Y:S01]  /*5090*/  ISETP.GT.AND P4, PT, R3, RZ, P1 ;  /* 0x000000ff0300720c */ /* 0x000fe20000f84270 */
[-C--:B------:R-:W-:Y:S01]  /*50a0*/  FMUL R33, R33, R23.reuse ;  /* 0x0000001721217220 */ /* 0x080fe20000400000 */
[----:B------:R-:W-:Y:S01]  /*50b0*/  F2FP.F16.F32.PACK_AB R26, RZ, R26 ;  /* 0x0000001aff1a723e */ /* 0x000fe200000000ff */
[-C--:B------:R-:W-:Y:S01]  /*50c0*/  FMUL R34, R34, R23.reuse ;  /* 0x0000001722227220 */ /* 0x080fe20000400000 */
[----:B------:R-:W-:Y:S01]  /*50d0*/  ISETP.GT.AND P5, PT, R3, RZ, P0 ;  /* 0x000000ff0300720c */ /* 0x000fe200007a4270 */
[----:B------:R-:W-:Y:S01]  /*50e0*/  FMUL R35, R35, R23 ;  /* 0x0000001723237220 */ /* 0x000fe20000400000 */
[----:B------:R-:W-:Y:S01]  /*50f0*/  F2FP.F16.F32.PACK_AB R27, RZ, R27 ;  /* 0x0000001bff1b723e */ /* 0x000fe200000000ff */
[----:B------:R-:W-:Y:S01]  /*5100*/  @P2 STG.E.U16 desc[UR38][R8.64], R26 ;  /* 0x0000001a08002986 */ /* 0x000fe2000c101526 */
[----:B------:R-:W-:Y:S01]  /*5110*/  F2FP.F16.F32.PACK_AB R28, RZ, R28 ;  /* 0x0000001cff1c723e */ /* 0x000fe200000000ff */
[-C--:B------:R-:W-:Y:S01]  /*5120*/  FMUL R36, R36, R23.reuse ;  /* 0x0000001724247220 */ /* 0x080fe20000400000 */
[----:B------:R-:W-:Y:S01]  /*5130*/  ISETP.GT.AND P2, PT, R3, 0x8, P1 ;  /* 0x000000080300780c */ /* 0x000fe20000f44270 */
[----:B------:R-:W-:Y:S01]  /*5140*/  @P3 STG.E.U16 desc[UR38][R8.64+0x2], R27 ;  /* 0x0000021b08003986 */ /* 0x000fe2000c101526 */
[----:B------:R-:W-:Y:S01]  /*5150*/  ISETP.GT.AND P1, PT, R4, 0x10, PT ;  /* 0x000000100400780c */ /* 0x000fe20003f24270 */
[----:B------:R-:W-:Y:S01]  /*5160*/  FMUL R37, R37, R23 ;  /* 0x0000001725257220 */ /* 0x000fe20000400000 */
[----:B------:R-:W-:Y:S01]  /*5170*/  F2FP.F16.F32.PACK_AB R29, RZ, R29 ;  /* 0x0000001dff1d723e */ /* 0x000fe200000000ff */
[----:B------:R-:W-:Y:S01]  /*5180*/  @P4 STG.E.U16 desc[UR38][R6.64+0x10], R28 ;  /* 0x0000101c06004986 */ /* 0x000fe2000c101526 */
[C---:B------:R-:W-:Y:S01]  /*5190*/  ISETP.GT.AND P3, PT, R3.reuse, 0x8, P0 ;  /* 0x000000080300780c */ /* 0x040fe20000764270 */
[-C--:B------:R-:W-:Y:S01]  /*51a0*/  FMUL R38, R38, R23.reuse ;  /* 0x0000001726267220 */ /* 0x080fe20000400000 */
[----:B------:R-:W-:Y:S01]  /*51b0*/  ISETP.GT.AND P0, PT, R4, 0x11, PT ;  /* 0x000000110400780c */ /* 0x000fe20003f04270 */
[----:B------:R-:W-:Y:S01]  /*51c0*/  @P5 STG.E.U16 desc[UR38][R6.64+0x12], R29 ;  /* 0x0000121d06005986 */ /* 0x000fe2000c101526 */
        /* <DEDUP_REMOVED lines=161> */
[----:B------:R-:W-:Y:S01]  /*5be0*/  FMUL R87, R87, R23 ;  /* 0x0000001757577220 */ /* 0x000fe20000400000 */
[----:B------:R-:W-:-:S02]  /*5bf0*/  F2FP.F16.F32.PACK_AB R62, RZ, R62 ;  /* 0x0000003eff3e723e */ /* 0x000fc400000000ff */
[C---:B------:R-:W-:Y:S02]  /*5c00*/  ISETP.GT.AND P5, PT, R3.reuse, RZ, P0 ;  /* 0x000000ff0300720c */ /* 0x040fe400007a4270 */
[----:B------:R-:W-:Y:S01]  /*5c10*/  F2FP.F16.F32.PACK_AB R63, RZ, R63 ;  /* 0x0000003fff3f723e */ /* 0x000fe200000000ff */
[----:B------:R-:W-:Y:S01]  /*5c20*/  @P2 STG.E.U16 desc[UR38][R8.64+0x90], R62 ;  /* 0x0000903e08002986 */ /* 0x000fe2000c101526 */
[----:B------:R-:W-:Y:S02]  /*5c30*/  F2FP.F16.F32.PACK_AB R64, RZ, R64 ;  /* 0x00000040ff40723e */ /* 0x000fe400000000ff */
[C---:B------:R-:W-:Y:S01]  /*5c40*/  ISETP.GT.AND P2, PT, R3.reuse, 0x8, P1 ;  /* 0x000000080300780c */ /* 0x040fe20000f44270 */
[----:B------:R-:W-:Y:S01]  /*5c50*/  @P3 STG.E.U16 desc[UR38][R8.64+0x92], R63 ;  /* 0x0000923f08003986 */ /* 0x000fe2000c101526 */
[----:B------:R-:W-:Y:S02]  /*5c60*/  ISETP.GT.AND P1, PT, R4, 0x58, PT ;  /* 0x000000580400780c */ /* 0x000fe40003f24270 */
[----:B------:R-:W-:Y:S01]  /*5c70*/  F2FP.F16.F32.PACK_AB R65, RZ, R65 ;  /* 0x00000041ff41723e */ /* 0x000fe200000000ff */
[----:B------:R-:W-:Y:S01]  /*5c80*/  @P4 STG.E.U16 desc[UR38][R6.64+0xa0], R64 ;  /* 0x0000a04006004986 */ /* 0x000fe2000c101526 */
[----:B------:R-:W-:-:S02]  /*5c90*/  ISETP.GT.AND P3, PT, R3, 0x8, P0 ;  /* 0x000000080300780c */ /* 0x000fc40000764270 */
[----:B------:R-:W-:Y:S01]  /*5ca0*/  ISETP.GT.AND P0, PT, R4, 0x59, PT ;  /* 0x000000590400780c */ /* 0x000fe20003f04270 */
[----:B------:R-:W-:Y:S01]  /*5cb0*/  @P5 STG.E.U16 desc[UR38][R6.64+0xa2], R65 ;  /* 0x0000a24106005986 */ /* 0x000fe2000c101526 */
[C---:B------:R-:W-:Y:S02]  /*5cc0*/  ISETP.GT.AND P4, PT, R3.reuse, RZ, P1 ;  /* 0x000000ff0300720c */ /* 0x040fe40000f84270 */
[----:B------:R-:W-:Y:S02]  /*5cd0*/  F2FP.F16.F32.PACK_AB R66, RZ, R66 ;  /* 0x00000042ff42723e */ /* 0x000fe400000000ff */
[----:B------:R-:W-:Y:S02]  /*5ce0*/  ISETP.GT.AND P5, PT, R3, RZ, P0 ;  /* 0x000000ff0300720c */ /* 0x000fe400007a4270 */
[----:B------:R-:W-:Y:S01]  /*5cf0*/  F2FP.F16.F32.PACK_AB R67, RZ, R67 ;  /* 0x00000043ff43723e */ /* 0x000fe200000000ff */
[----:B------:R-:W-:Y:S01]  /*5d00*/  @P2 STG.E.U16 desc[UR38][R8.64+0xa0], R66 ;  /* 0x0000a04208002986 */ /* 0x000fe2000c101526 */
[----:B------:R-:W-:-:S02]  /*5d10*/  F2FP.F16.F32.PACK_AB R68, RZ, R68 ;  /* 0x00000044ff44723e */ /* 0x000fc400000000ff */
[C---:B------:R-:W-:Y:S01]  /*5d20*/  ISETP.GT.AND P2, PT, R3.reuse, 0x8, P1 ;  /* 0x000000080300780c */ /* 0x040fe20000f44270 */
[----:B------:R-:W-:Y:S01]  /*5d30*/  @P3 STG.E.U16 desc[UR38][R8.64+0xa2], R67 ;  /* 0x0000a24308003986 */ /* 0x000fe2000c101526 */
[C---:B------:R-:W-:Y:S02]  /*5d40*/  ISETP.GT.AND P1, PT, R4.reuse, 0x60, PT ;  /* 0x000000600400780c */ /* 0x040fe40003f24270 */
[----:B------:R-:W-:Y:S01]  /*5d50*/  F2FP.F16.F32.PACK_AB R69, RZ, R69 ;  /* 0x00000045ff45723e */ /* 0x000fe200000000ff */
[----:B------:R-:W-:Y:S01]  /*5d60*/  @P4 STG.E.U16 desc[UR38][R6.64+0xb0], R68 ;  /* 0x0000b04406004986 */ /* 0x000fe2000c101526 */
[C---:B------:R-:W-:Y:S02]  /*5d70*/  ISETP.GT.AND P3, PT, R3.reuse, 0x8, P0 ;  /* 0x000000080300780c */ /* 0x040fe40000764270 */
[----:B------:R-:W-:Y:S01]  /*5d80*/  ISETP.GT.AND P0, PT, R4, 0x61, PT ;  /* 0x000000610400780c */ /* 0x000fe20003f04270 */
[----:B------:R-:W-:Y:S01]  /*5d90*/  @P5 STG.E.U16 desc[UR38][R6.64+0xb2], R69 ;  /* 0x0000b24506005986 */ /* 0x000fe2000c101526 */
[----:B------:R-:W-:-:S02]  /*5da0*/  ISETP.GT.AND P4, PT, R3, RZ, P1 ;  /* 0x000000ff0300720c */ /* 0x000fc40000f84270 */
[C---:B------:R-:W-:Y:S02]  /*5db0*/  ISETP.GT.AND P5, PT, R3.reuse, RZ, P0 ;  /* 0x000000ff0300720c */ /* 0x040fe400007a4270 */
[----:B------:R-:W-:Y:S02]  /*5dc0*/  F2FP.F16.F32.PACK_AB R70, RZ, R70 ;  /* 0x00000046ff46723e */ /* 0x000fe400000000ff */
[----:B------:R-:W-:Y:S02]  /*5dd0*/  F2FP.F16.F32.PACK_AB R71, RZ, R71 ;  /* 0x00000047ff47723e */ /* 0x000fe400000000ff */
[----:B------:R-:W-:Y:S01]  /*5de0*/  F2FP.F16.F32.PACK_AB R72, RZ, R72 ;  /* 0x00000048ff48723e */ /* 0x000fe200000000ff */
[----:B------:R-:W-:Y:S01]  /*5df0*/  @P2 STG.E.U16 desc[UR38][R8.64+0xb0], R70 ;  /* 0x0000b04608002986 */ /* 0x000fe2000c101526 */
[----:B------:R-:W-:Y:S02]  /*5e00*/  F2FP.F16.F32.PACK_AB R73, RZ, R73 ;  /* 0x00000049ff49723e */ /* 0x000fe400000000ff */
[C---:B------:R-:W-:Y:S01]  /*5e10*/  ISETP.GT.AND P1, PT, R3.reuse, 0x8, P1 ;  /* 0x000000080300780c */ /* 0x040fe20000f24270 */
[----:B------:R-:W-:Y:S01]  /*5e20*/  @P3 STG.E.U16 desc[UR38][R8.64+0xb2], R71 ;  /* 0x0000b24708003986 */ /* 0x000fe2000c101526 */
[----:B------:R-:W-:-:S02]  /*5e30*/  ISETP.GT.AND P2, PT, R3, 0x8, P0 ;  /* 0x000000080300780c */ /* 0x000fc40000744270 */
[C---:B------:R-:W-:Y:S01]  /*5e40*/  ISETP.GT.AND P0, PT, R4.reuse, 0x69, PT ;  /* 0x000000690400780c */ /* 0x040fe20003f04270 */
[----:B------:R-:W-:Y:S01]  /*5e50*/  @P4 STG.E.U16 desc[UR38][R6.64+0xc0], R72 ;  /* 0x0000c04806004986 */ /* 0x000fe2000c101526 */
[----:B------:R-:W-:Y:S02]  /*5e60*/  ISETP.GT.AND P4, PT, R4, 0x68, PT ;  /* 0x000000680400780c */ /* 0x000fe40003f84270 */
[----:B------:R-:W-:Y:S01]  /*5e70*/  F2FP.F16.F32.PACK_AB R74, RZ, R74 ;  /* 0x0000004aff4a723e */ /* 0x000fe200000000ff */
[----:B------:R-:W-:Y:S01]  /*5e80*/  @P5 STG.E.U16 desc[UR38][R6.64+0xc2], R73 ;  /* 0x0000c24906005986 */ /* 0x000fe2000c101526 */
[C---:B------:R-:W-:Y:S02]  /*5e90*/  ISETP.GT.AND P5, PT, R3.reuse, RZ, P4 ;  /* 0x000000ff0300720c */ /* 0x040fe400027a4270 */
[----:B------:R-:W-:Y:S01]  /*5ea0*/  ISETP.GT.AND P3, PT, R3, RZ, P0 ;  /* 0x000000ff0300720c */ /* 0x000fe20000764270 */
[----:B------:R-:W-:Y:S01]  /*5eb0*/  @P1 STG.E.U16 desc[UR38][R8.64+0xc0], R74 ;  /* 0x0000c04a08001986 */ /* 0x000fe2000c101526 */
[----:B------:R-:W-:-:S02]  /*5ec0*/  F2FP.F16.F32.PACK_AB R75, RZ, R75 ;  /* 0x0000004bff4b723e */ /* 0x000fc400000000ff */
[----:B------:R-:W-:Y:S02]  /*5ed0*/  F2FP.F16.F32.PACK_AB R76, RZ, R76 ;  /* 0x0000004cff4c723e */ /* 0x000fe400000000ff */
[C---:B------:R-:W-:Y:S01]  /*5ee0*/  ISETP.GT.AND P4, PT, R3.reuse, 0x8, P4 ;  /* 0x000000080300780c */ /* 0x040fe20002784270 */
[----:B------:R-:W-:Y:S01]  /*5ef0*/  @P2 STG.E.U16 desc[UR38][R8.64+0xc2], R75 ;  /* 0x0000c24b08002986 */ /* 0x000fe2000c101526 */
[----:B------:R-:W-:Y:S02]  /*5f00*/  F2FP.F16.F32.PACK_AB R77, RZ, R77 ;  /* 0x0000004dff4d723e */ /* 0x000fe400000000ff */
[C---:B------:R-:W-:Y:S01]  /*5f10*/  ISETP.GT.AND P2, PT, R4.reuse, 0x71, PT ;  /* 0x000000710400780c */ /* 0x040fe20003f44270 */
[----:B------:R-:W-:Y:S01]  /*5f20*/  @P5 STG.E.U16 desc[UR38][R6.64+0xd0], R76 ;  /* 0x0000d04c06005986 */ /* 0x000fe2000c101526 */
[----:B------:R-:W-:Y:S02]  /*5f30*/  ISETP.GT.AND P5, PT, R3, 0x8, P0 ;  /* 0x000000080300780c */ /* 0x000fe400007a4270 */
[C---:B------:R-:W-:Y:S01]  /*5f40*/  ISETP.GT.AND P1, PT, R4.reuse, 0x78, PT ;  /* 0x000000780400780c */ /* 0x040fe20003f24270 */
[----:B------:R-:W-:Y:S01]  /*5f50*/  @P3 STG.E.U16 desc[UR38][R6.64+0xd2], R77 ;  /* 0x0000d24d06003986 */ /* 0x000fe2000c101526 */
[----:B------:R-:W-:-:S02]  /*5f60*/  ISETP.GT.AND P3, PT, R4, 0x70, PT ;  /* 0x000000700400780c */ /* 0x000fc40003f64270 */
[----:B------:R-:W-:Y:S01]  /*5f70*/  ISETP.GT.AND P0, PT, R4, 0x79, PT ;  /* 0x000000790400780c */ /* 0x000fe20003f04270 */
[----:B------:R-:W-:Y:S01]  /*5f80*/  @P4 IMAD.MOV.U32 R4, RZ, RZ, R8 ;  /* 0x000000ffff044224 */ /* 0x000fe200078e0008 */
[----:B------:R-:W-:Y:S01]  /*5f90*/  F2FP.F16.F32.PACK_AB R78, RZ, R78 ;  /* 0x0000004eff4e723e */ /* 0x000fe200000000ff */
[----:B------:R-:W-:Y:S01]  /*5fa0*/  @P4 IMAD.MOV.U32 R5, RZ, RZ, R9 ;  /* 0x000000ffff054224 */ /* 0x000fe200078e0009 */
[----:B------:R-:W-:Y:S02]  /*5fb0*/  F2FP.F16.F32.PACK_AB R79, RZ, R79 ;  /* 0x0000004fff4f723e */ /* 0x000fe400000000ff */
[----:B------:R-:W-:Y:S02]  /*5fc0*/  F2FP.F16.F32.PACK_AB R80, RZ, R80 ;  /* 0x00000050ff50723e */ /* 0x000fe400000000ff */
[----:B------:R0:W-:Y:S01]  /*5fd0*/  @P4 STG.E.U16 desc[UR38][R4.64+0xd0], R78 ;  /* 0x0000d04e04004986 */ /* 0x0001e2000c101526 */
[----:B------:R-:W-:Y:S02]  /*5fe0*/  ISETP.GT.AND P4, PT, R3, RZ, P2 ;  /* 0x000000ff0300720c */ /* 0x000fe40001784270 */
[----:B------:R-:W-:-:S02]  /*5ff0*/  F2FP.F16.F32.PACK_AB R81, RZ, R81 ;  /* 0x00000051ff51723e */ /* 0x000fc400000000ff */
[----:B------:R-:W-:Y:S02]  /*6000*/  ISETP.GT.AND P2, PT, R3, 0x8, P2 ;  /* 0x000000080300780c */ /* 0x000fe40001744270 */
[----:B------:R-:W-:Y:S02]  /*6010*/  F2FP.F16.F32.PACK_AB R82, RZ, R82 ;  /* 0x00000052ff52723e */ /* 0x000fe400000000ff */
[----:B------:R-:W-:Y:S02]  /*6020*/  F2FP.F16.F32.PACK_AB R83, RZ, R83 ;  /* 0x00000053ff53723e */ /* 0x000fe400000000ff */
[----:B------:R-:W-:Y:S01]  /*6030*/  F2FP.F16.F32.PACK_AB R84, RZ, R84 ;  /* 0x00000054ff54723e */ /* 0x000fe200000000ff */
[----:B0-----:R-:W-:Y:S01]  /*6040*/  @P5 IMAD.MOV.U32 R4, RZ, RZ, R8 ;  /* 0x000000ffff045224 */ /* 0x001fe200078e0008 */
[----:B------:R-:W-:Y:S01]  /*6050*/  F2FP.F16.F32.PACK_AB R85, RZ, R85 ;  /* 0x00000055ff55723e */ /* 0x000fe200000000ff */
[----:B------:R-:W-:Y:S01]  /*6060*/  @P5 IMAD.MOV.U32 R5, RZ, RZ, R9 ;  /* 0x000000ffff055224 */ /* 0x000fe200078e0009 */
[----:B------:R-:W-:-:S02]  /*6070*/  F2FP.F16.F32.PACK_AB R86, RZ, R86 ;  /* 0x00000056ff56723e */ /* 0x000fc400000000ff */
[----:B------:R-:W-:Y:S02]  /*6080*/  F2FP.F16.F32.PACK_AB R87, RZ, R87 ;  /* 0x00000057ff57723e */ /* 0x000fe400000000ff */
[----:B------:R0:W-:Y:S01]  /*6090*/  @P5 STG.E.U16 desc[UR38][R4.64+0xd2], R79 ;  /* 0x0000d24f04005986 */ /* 0x0001e2000c101526 */
[C---:B------:R-:W-:Y:S02]  /*60a0*/  ISETP.GT.AND P5, PT, R3.reuse, RZ, P3 ;  /* 0x000000ff0300720c */ /* 0x040fe40001fa4270 */
[----:B------:R-:W-:-:S11]  /*60b0*/  ISETP.GT.AND P3, PT, R3, 0x8, P3 ;  /* 0x000000080300780c */ /* 0x000fd60001f64270 */
[----:B0-----:R-:W-:Y:S02]  /*60c0*/  @P5 IMAD.MOV.U32 R4, RZ, RZ, R6 ;  /* 0x000000ffff045224 */ /* 0x001fe400078e0006 */
[----:B------:R-:W-:-:S05]  /*60d0*/  @P5 IMAD.MOV.U32 R5, RZ, RZ, R7 ;  /* 0x000000ffff055224 */ /* 0x000fca00078e0007 */
[----:B------:R0:W-:Y:S01]  /*60e0*/  @P5 STG.E.U16 desc[UR38][R4.64+0xe0], R80 ;  /* 0x0000e05004005986 */ /* 0x0001e2000c101526 */
[C---:B------:R-:W-:Y:S02]  /*60f0*/  ISETP.GT.AND P5, PT, R3.reuse, RZ, P0 ;  /* 0x000000ff0300720c */ /* 0x040fe400007a4270 */
[----:B------:R-:W-:Y:S01]  /*6100*/  ISETP.GT.AND P0, PT, R3, 0x8, P0 ;  /* 0x000000080300780c */ /* 0x000fe20000704270 */
[----:B0-----:R-:W-:Y:S02]  /*6110*/  @P4 IMAD.MOV.U32 R4, RZ, RZ, R6 ;  /* 0x000000ffff044224 */ /* 0x001fe400078e0006 */
[----:B------:R-:W-:-:S05]  /*6120*/  @P4 IMAD.MOV.U32 R5, RZ, RZ, R7 ;  /* 0x000000ffff054224 */ /* 0x000fca00078e0007 */
[----:B------:R0:W-:Y:S01]  /*6130*/  @P4 STG.E.U16 desc[UR38][R4.64+0xe2], R81 ;  /* 0x0000e25104004986 */ /* 0x0001e2000c101526 */
[C---:B------:R-:W-:Y:S02]  /*6140*/  ISETP.GT.AND P4, PT, R3.reuse, RZ, P1 ;  /* 0x000000ff0300720c */ /* 0x040fe40000f84270 */
[----:B------:R-:W-:Y:S01]  /*6150*/  ISETP.GT.AND P1, PT, R3, 0x8, P1 ;  /* 0x000000080300780c */ /* 0x000fe20000f24270 */
[----:B0-----:R-:W-:Y:S02]  /*6160*/  @P3 IMAD.MOV.U32 R4, RZ, RZ, R8 ;  /* 0x000000ffff043224 */ /* 0x001fe400078e0008 */
[----:B------:R-:W-:-:S05]  /*6170*/  @P3 IMAD.MOV.U32 R5, RZ, RZ, R9 ;  /* 0x000000ffff053224 */ /* 0x000fca00078e0009 */
[----:B------:R0:W-:Y:S02]  /*6180*/  @P3 STG.E.U16 desc[UR38][R4.64+0xe0], R82 ;  /* 0x0000e05204003986 */ /* 0x0001e4000c101526 */
[----:B0-----:R-:W-:Y:S02]  /*6190*/  @P2 IMAD.MOV.U32 R4, RZ, RZ, R8 ;  /* 0x000000ffff042224 */ /* 0x001fe400078e0008 */
[----:B------:R-:W-:-:S05]  /*61a0*/  @P2 IMAD.MOV.U32 R5, RZ, RZ, R9 ;  /* 0x000000ffff052224 */ /* 0x000fca00078e0009 */
[----:B------:R0:W-:Y:S02]  /*61b0*/  @P2 STG.E.U16 desc[UR38][R4.64+0xe2], R83 ;  /* 0x0000e25304002986 */ /* 0x0001e4000c101526 */
[----:B0-----:R-:W-:Y:S02]  /*61c0*/  @P4 IMAD.MOV.U32 R4, RZ, RZ, R6 ;  /* 0x000000ffff044224 */ /* 0x001fe400078e0006 */
[----:B------:R-:W-:-:S05]  /*61d0*/  @P4 IMAD.MOV.U32 R5, RZ, RZ, R7 ;  /* 0x000000ffff054224 */ /* 0x000fca00078e0007 */
[----:B------:R0:W-:Y:S04]  /*61e0*/  @P4 STG.E.U16 desc[UR38][R4.64+0xf0], R84 ;  /* 0x0000f05404004986 */ /* 0x0001e8000c101526 */
[----:B------:R1:W-:Y:S01]  /*61f0*/  @P5 STG.E.U16 desc[UR38][R6.64+0xf2], R85 ;  /* 0x0000f25506005986 */ /* 0x0003e2000c101526 */
[----:B0-----:R-:W-:Y:S02]  /*6200*/  @P1 IMAD.MOV.U32 R4, RZ, RZ, R8 ;  /* 0x000000ffff041224 */ /* 0x001fe400078e0008 */
[----:B------:R-:W-:-:S05]  /*6210*/  @P1 IMAD.MOV.U32 R5, RZ, RZ, R9 ;  /* 0x000000ffff051224 */ /* 0x000fca00078e0009 */
[----:B------:R1:W-:Y:S04]  /*6220*/  @P1 STG.E.U16 desc[UR38][R4.64+0xf0], R86 ;  /* 0x0000f05604001986 */ /* 0x0003e8000c101526 */
[----:B------:R1:W-:Y:S02]  /*6230*/  @P0 STG.E.U16 desc[UR38][R8.64+0xf2], R87 ;  /* 0x0000f25708000986 */ /* 0x0003e4000c101526 */
.L_x_158:
[----:B------:R-:W-:Y:S05]  /*6240*/  BSYNC B0 ;  /* 0x0000000000007941 */ /* 0x000fea0003800000 */
.L_x_32:
[----:B------:R-:W-:Y:S01]  /*6250*/  IADD3 R16, P0, R16, UR36, RZ ;  /* 0x0000002410107c10 */ /* 0x000fe2000ff1e0ff */
[----:B------:R-:W-:Y:S01]  /*6260*/  ULDC.64 UR4, c[0x0][0x650] ;  /* 0x0001940000047ab9 */ /* 0x000fe20000000a00 */
[----:B------:R-:W-:Y:S01]  /*6270*/  PRMT R3, RZ, 0x7610, R3 ;  /* 0x00007610ff037816 */ /* 0x000fe20000000003 */
[----:B------:R-:W-:Y:S01]  /*6280*/  IMAD.MOV.U32 R100, RZ, RZ, -0x1 ;  /* 0xffffffffff647424 */ /* 0x000fe200078e00ff */
[----:B------:R-:W-:Y:S01]  /*6290*/  IADD3.X R17, R17, UR42, RZ, P0, !PT ;  /* 0x0000002a11117c10 */ /* 0x000fe200087fe4ff */
[----:B------:R-:W-:Y:S01]  /*62a0*/  IMAD.MOV.U32 R101, RZ, RZ, -0x1 ;  /* 0xffffffffff657424 */ /* 0x000fe200078e00ff */
[----:B------:R-:W-:-:S04]  /*62b0*/  ISETP.GE.U32.AND P0, PT, R16, UR4, PT ;  /* 0x0000000410007c0c */ /* 0x000fc8000bf06070 */
[----:B------:R-:W-:-:S13]  /*62c0*/  ISETP.GE.U32.AND.EX P0, PT, R17, UR5, PT, P0 ;  /* 0x0000000511007c0c */ /* 0x000fda000bf06100 */
[----:B------:R-:W-:Y:S05]  /*62d0*/  @P0 BRA `(.L_x_159) ;  /* 0x00000004004c0947 */ /* 0x000fea0003800000 */
[----:B------:R-:W0:Y:S01]  /*62e0*/  LDC.64 R10, c[0x0][0x628] ;  /* 0x00018a00ff0a7b82 */ /* 0x000e220000000a00 */
[----:B---3--:R-:W3:Y:S01]  /*62f0*/  S2R R12, SR_CTAID.X ;  /* 0x00000000000c7919 */ /* 0x008ee20000002500 */
[----:B-12-4-:R-:W-:Y:S02]  /*6300*/  IMAD.MOV.U32 R8, RZ, RZ, R16 ;  /* 0x000000ffff087224 */ /* 0x016fe400078e0010 */
[----:B------:R-:W-:Y:S01]  /*6310*/  IMAD.MOV.U32 R9, RZ, RZ, R17 ;  /* 0x000000ffff097224 */ /* 0x000fe200078e0011 */
[----:B------:R-:W1:Y:S03]  /*6320*/  S2R R20, SR_CTAID.Y ;  /* 0x0000000000147919 */ /* 0x000e660000002600 */
[----:B------:R-:W2:Y:S08]  /*6330*/  LDC R0, c[0x0][0x630] ;  /* 0x00018c00ff007b82 */ /* 0x000eb00000000800 */
[----:B------:R-:W4:Y:S01]  /*6340*/  LDC.64 R14, c[0x0][0x620] ;  /* 0x00018800ff0e7b82 */ /* 0x000f220000000a00 */
[----:B0-----:R-:W-:-:S04]  /*6350*/  ISETP.NE.U32.AND P0, PT, R10, RZ, PT ;  /* 0x000000ff0a00720c */ /* 0x001fc80003f05070 */
[----:B------:R-:W-:-:S13]  /*6360*/  ISETP.NE.AND.EX P0, PT, R11, RZ, PT, P0 ;  /* 0x000000ff0b00720c */ /* 0x000fda0003f05300 */
[----:B-1234-:R-:W-:Y:S05]  /*6370*/  @!P0 BRA `(.L_x_160) ;  /* 0x0000000000288947 */ /* 0x01efea0003800000 */
        /* <DEDUP_REMOVED lines=10> */
.L_x_160:
[-CC-:B------:R-:W-:Y:S01]  /*6420*/  SHF.R.U64 R101, R8, R0.reuse, R9.reuse ;  /* 0x0000000008657219 */ /* 0x180fe20000001209 */
[----:B------:R-:W0:Y:S01]  /*6430*/  LDC.64 R26, c[0x0][0x640] ;  /* 0x00019000ff1a7b82 */ /* 0x000e220000000a00 */
[----:B------:R-:W-:Y:S01]  /*6440*/  SHF.R.U32.HI R0, RZ, R0, R9 ;  /* 0x00000000ff007219 */ /* 0x000fe20000011609 */
[----:B------:R-:W-:Y:S01]  /*6450*/  ULDC UR4, c[0x0][0x150] ;  /* 0x0000540000047ab9 */ /* 0x000fe20000000800 */
[----:B------:R-:W-:Y:S02]  /*6460*/  IADD3 R3, P0, RZ, -R101, RZ ;  /* 0x80000065ff037210 */ /* 0x000fe40007f1e0ff */
[----:B------:R-:W-:-:S03]  /*6470*/  I2FP.F32.U32 R7, R12 ;  /* 0x0000000c00077245 */ /* 0x000fc60000201000 */
[----:B------:R-:W1:Y:S01]  /*6480*/  LDC R6, c[0x0][0x618] ;  /* 0x00018600ff067b82 */ /* 0x000e620000000800 */
[----:B------:R-:W-:Y:S02]  /*6490*/  IMAD.X R5, RZ, RZ, ~R0, P0 ;  /* 0x000000ffff057224 */ /* 0x000fe400000e0e00 */
[----:B------:R-:W-:Y:S01]  /*64a0*/  FMUL R7, R7, UR4 ;  /* 0x0000000407077c20 */ /* 0x000fe20008400000 */
[----:B------:R-:W-:Y:S01]  /*64b0*/  ULDC UR4, c[0x0][0x154] ;  /* 0x0000550000047ab9 */ /* 0x000fe20000000800 */
[-C--:B------:R-:W-:Y:S02]  /*64c0*/  IMAD R0, R5, R14.reuse, RZ ;  /* 0x0000000e05007224 */ /* 0x080fe400078e02ff */
[C---:B------:R-:W-:Y:S01]  /*64d0*/  IMAD.WIDE.U32 R4, R3.reuse, R14, R16 ;  /* 0x0000000e03047225 */ /* 0x040fe200078e0010 */
[----:B------:R-:W2:Y:S01]  /*64e0*/  LDC R8, c[0x0][0x608] ;  /* 0x00018200ff087b82 */ /* 0x000ea20000000800 */
[----:B------:R-:W3:Y:S02]  /*64f0*/  F2I.U32.TRUNC.NTZ R7, R7 ;  /* 0x0000000700077305 */ /* 0x000ee4000020f000 */
[----:B------:R-:W-:Y:S01]  /*6500*/  IMAD R3, R3, R15, R0 ;  /* 0x0000000f03037224 */ /* 0x000fe200078e0200 */
[----:B------:R-:W-:-:S03]  /*6510*/  I2FP.F32.U32 R0, R20 ;  /* 0x0000001400007245 */ /* 0x000fc60000201000 */
[----:B------:R-:W-:Y:S01]  /*6520*/  IMAD.IADD R3, R5, 0x1, R3 ;  /* 0x0000000105037824 */ /* 0x000fe200078e0203 */
[----:B------:R-:W4:Y:S01]  /*6530*/  LDC R11, c[0x0][0x658] ;  /* 0x00019600ff0b7b82 */ /* 0x000f220000000800 */
[----:B0-----:R-:W-:-:S04]  /*6540*/  ISETP.NE.U32.AND P0, PT, R26, RZ, PT ;  /* 0x000000ff1a00720c */ /* 0x001fc80003f05070 */
[----:B------:R-:W-:-:S03]  /*6550*/  ISETP.NE.AND.EX P0, PT, R27, RZ, PT, P0 ;  /* 0x000000ff1b00720c */ /* 0x000fc60003f05300 */
[----:B------:R-:W0:Y:S01]  /*6560*/  LDC R9, c[0x0][0x144] ;  /* 0x00005100ff097b82 */ /* 0x000e220000000800 */
[-C--:B-1----:R-:W-:Y:S01]  /*6570*/  SHF.R.U64 R10, R4, R6.reuse, R3 ;  /* 0x00000006040a7219 */ /* 0x082fe20000001203 */
[----:B---3--:R-:W-:Y:S01]  /*6580*/  IMAD.MOV R7, RZ, RZ, -R7 ;  /* 0x000000ffff077224 */ /* 0x008fe200078e0a07 */
[----:B------:R-:W-:Y:S01]  /*6590*/  SHF.R.U32.HI R3, RZ, R6, R3 ;  /* 0x00000006ff037219 */ /* 0x000fe20000011603 */
[----:B------:R-:W-:-:S04]  /*65a0*/  FMUL R6, R0, UR4 ;  /* 0x0000000400067c20 */ /* 0x000fc80008400000 */
[----:B------:R-:W1:Y:S01]  /*65b0*/  LDC R21, c[0x0][0x148] ;  /* 0x00005200ff157b82 */ /* 0x000e620000000800 */
[----:B------:R3:W0:Y:S01]  /*65c0*/  F2I.U32.TRUNC.NTZ R14, R6 ;  /* 0x00000006000e7305 */ /* 0x000622000020f000 */
[-CC-:B--2---:R-:W-:Y:S02]  /*65d0*/  SHF.R.U64 R13, R10, R8.reuse, R3.reuse ;  /* 0x000000080a0d7219 */ /* 0x184fe40000001203 */
[----:B------:R-:W-:-:S04]  /*65e0*/  SHF.R.U32.HI R0, RZ, R8, R3 ;  /* 0x00000008ff007219 */ /* 0x000fc80000011603 */
[----:B-----5:R-:W2:Y:S01]  /*65f0*/  LDC R24, c[0x0][0x648] ;  /* 0x00019200ff187b82 */ /* 0x020ea20000000800 */
[-CC-:B----4-:R-:W-:Y:S02]  /*6600*/  SHF.R.U64 R15, R13, R11.reuse, R0.reuse ;  /* 0x0000000b0d0f7219 */ /* 0x190fe40000001200 */
[----:B------:R-:W-:-:S03]  /*6610*/  SHF.R.U32.HI R5, RZ, R11, R0 ;  /* 0x0000000bff057219 */ /* 0x000fc60000011600 */
[----:B------:R-:W-:Y:S02]  /*6620*/  IMAD.MOV.U32 R4, RZ, RZ, R15 ;  /* 0x000000ffff047224 */ /* 0x000fe400078e000f */
[----:B------:R-:W4:Y:S01]  /*6630*/  LDC R28, c[0x0][0x638] ;  /* 0x00018e00ff1c7b82 */ /* 0x000f220000000800 */
[----:B0-----:R-:W-:-:S07]  /*6640*/  IMAD R25, R9, R7, R12 ;  /* 0x0000000709197224 */ /* 0x001fce00078e020c */
[----:B------:R-:W0:Y:S08]  /*6650*/  LDC R29, c[0x0][0x610] ;  /* 0x00018400ff1d7b82 */ /* 0x000e300000000800 */
[----:B------:R-:W0:Y:S01]  /*6660*/  LDC R30, c[0x0][0x600] ;  /* 0x00018000ff1e7b82 */ /* 0x000e220000000800 */
[----:B-123--:R-:W-:Y:S05]  /*6670*/  @!P0 BRA `(.L_x_161) ;  /* 0x0000000000288947 */ /* 0x00efea0003800000 */
[----:B------:R-:W1:Y:S02]  /*6680*/  LDC R0, c[0x0][0x64c] ;  /* 0x00019300ff007b82 */ /* 0x000e640000000800 */
[----:B-1----:R-:W-:-:S05]  /*6690*/  IADD3 R3, P0, R15, R0, RZ ;  /* 0x000000000f037210 */ /* 0x002fca0007f1e0ff */
        /* <DEDUP_REMOVED lines=8> */
.L_x_161:
[----:B------:R-:W-:Y:S01]  /*6720*/  ISETP.NE.AND P0, PT, R2, 0x1, PT ;  /* 0x000000010200780c */ /* 0x000fe20003f05270 */
[----:B------:R-:W-:Y:S01]  /*6730*/  IMAD.MOV R14, RZ, RZ, -R14 ;  /* 0x000000ffff0e7224 */ /* 0x000fe200078e0a0e */
[----:B------:R-:W-:Y:S02]  /*6740*/  SHF.R.U64 R3, R4, R24, R5 ;  /* 0x0000001804037219 */ /* 0x000fe40000001205 */
[----:B------:R-:W-:Y:S02]  /*6750*/  LOP3.LUT R0, R13, R98, RZ, 0xc0, !PT ;  /* 0x000000620d007212 */ /* 0x000fe400078ec0ff */
[----:B------:R-:W-:Y:S01]  /*6760*/  LOP3.LUT R10, R10, R97, RZ, 0xc0, !PT ;  /* 0x000000610a0a7212 */ /* 0x000fe200078ec0ff */
[----:B------:R-:W-:Y:S02]  /*6770*/  IMAD.MOV R4, RZ, RZ, -R3 ;  /* 0x000000ffff047224 */ /* 0x000fe400078e0a03 */
[----:B------:R-:W-:Y:S02]  /*6780*/  IMAD R0, R93, R3, R0 ;  /* 0x000000035d007224 */ /* 0x000fe400078e0200 */
[----:B----4-:R-:W-:-:S02]  /*6790*/  IMAD R3, R4, R28, R15 ;  /* 0x0000001c04037224 */ /* 0x010fc400078e020f */
[----:B------:R-:W-:Y:S02]  /*67a0*/  @P0 IMAD R25, R21, R14, R20 ;  /* 0x0000000e15190224 */ /* 0x000fe400078e0214 */
[----:B0-----:R-:W-:Y:S02]  /*67b0*/  IMAD R5, R3, R30, R10 ;  /* 0x0000001e03057224 */ /* 0x001fe400078e020a */
[----:B------:R-:W-:Y:S02]  /*67c0*/  IMAD R0, R0, R29, R25 ;  /* 0x0000001d00007224 */ /* 0x000fe400078e0219 */
[----:B------:R-:W-:-:S03]  /*67d0*/  IMAD.MOV.U32 R4, RZ, RZ, 0x1 ;  /* 0x00000001ff047424 */ /* 0x000fc600078e00ff */
[----:B------:R-:W-:Y:S02]  /*67e0*/  SEL R100, R5, R0, !P0 ;  /* 0x0000000005647207 */ /* 0x000fe40004000000 */
[----:B------:R-:W-:Y:S02]  /*67f0*/  PRMT R3, R4, 0x7610, R3 ;  /* 0x0000761004037816 */ /* 0x000fe40000000003 */
[----:B------:R-:W-:-:S07]  /*6800*/  SEL R0, R0, R5, !P0 ;  /* 0x0000000500007207 */ /* 0x000fce0004000000 */
.L_x_159:
[----:B------:R-:W-:Y:S01]  /*6810*/  LOP3.LUT P0, RZ, R3, 0xff, RZ, 0xc0, !PT ;  /* 0x000000ff03ff7812 */ /* 0x000fe2000780c0ff */
[----:B------:R-:W-:Y:S01]  /*6820*/  UIMAD.WIDE.U32 UR4, UR41, -0x33333333, URZ ;  /* 0xcccccccd290478a5 */ /* 0x000fe2000f8e003f */
[----:B------:R-:W-:-:S03]  /*6830*/  IMAD.MOV.U32 R103, RZ, RZ, R0 ;  /* 0x000000ffff677224 */ /* 0x000fc600078e0000 */
[----:B------:R-:W-:-:S04]  /*6840*/  USHF.R.U32.HI UR4, URZ, 0x2, UR5 ;  /* 0x000000023f047899 */ /* 0x000fc80008011605 */
[----:B------:R-:W-:-:S04]  /*6850*/  UIMAD UR41, UR4, -0x5, UR41 ;  /* 0xfffffffb042978a4 */ /* 0x000fc8000f8e0229 */
[----:B------:R-:W-:Y:S08]  /*6860*/  @P0 BRA `(.L_x_162) ;  /* 0xffffffac000c0947 */ /* 0x000ff0000383ffff */
[----:B------:R-:W-:Y:S05]  /*6870*/  EXIT ;  /* 0x000000000000794d */ /* 0x000fea0003800000 */
.L_x_7:
        /* <DEDUP_REMOVED lines=26> */
.L_x_164:
[----:B------:R-:W0:Y:S01]  /*6a20*/  LDC.64 R30, c[0x0][0x640] ;  /* 0x00019000ff1e7b82 */ /* 0x000e220000000a00 */
[-CC-:B------:R-:W-:Y:S01]  /*6a30*/  SHF.R.U64 R22, R14, R8.reuse, R15.reuse ;  /* 0x000000080e167219 */ /* 0x180fe2000000120f */
[----:B------:R-:W-:Y:S01]  /*6a40*/  IMAD.MOV.U32 R27, RZ, RZ, 0x1 ;  /* 0x00000001ff1b7424 */ /* 0x000fe200078e00ff */
[----:B------:R-:W-:Y:S02]  /*6a50*/  SHF.R.U32.HI R7, RZ, R8, R15 ;  /* 0x00000008ff077219 */ /* 0x000fe4000001160f */
[----:B------:R-:W-:-:S03]  /*6a60*/  IADD3 R13, P0, RZ, -R22, RZ ;  /* 0x80000016ff0d7210 */ /* 0x000fc60007f1e0ff */
[----:B------:R-:W1:Y:S02]  /*6a70*/  LDC R12, c[0x0][0x618] ;  /* 0x00018600ff0c7b82 */ /* 0x000e640000000800 */
[----:B------:R-:W-:Y:S02]  /*6a80*/  IMAD.X R7, RZ, RZ, ~R7, P0 ;  /* 0x000000ffff077224 */ /* 0x000fe400000e0e07 */
[----:B------:R-:W-:-:S04]  /*6a90*/  IMAD.WIDE.U32 R10, R13, R24, R16 ;  /* 0x000000180d0a7225 */ /* 0x000fc800078e0010 */
[----:B------:R-:W2:Y:S01]  /*6aa0*/  LDC R14, c[0x0][0x608] ;  /* 0x00018200ff0e7b82 */ /* 0x000ea20000000800 */
[----:B------:R-:W-:-:S04]  /*6ab0*/  IMAD R8, R7, R24, RZ ;  /* 0x0000001807087224 */ /* 0x000fc800078e02ff */
[----:B------:R-:W-:-:S03]  /*6ac0*/  IMAD R7, R13, R25, R8 ;  /* 0x000000190d077224 */ /* 0x000fc600078e0208 */
[----:B------:R-:W3:Y:S01]  /*6ad0*/  LDC R28, c[0x0][0x658] ;  /* 0x00019600ff1c7b82 */ /* 0x000ee20000000800 */
[----:B------:R-:W-:Y:S01]  /*6ae0*/  IMAD.IADD R7, R11, 0x1, R7 ;  /* 0x000000010b077824 */ /* 0x000fe200078e0207 */
[----:B0-----:R-:W-:Y:S01]  /*6af0*/  ISETP.NE.U32.AND P0, PT, R30, RZ, PT ;  /* 0x000000ff1e00720c */ /* 0x001fe20003f05070 */
[----:B------:R-:W-:-:S03]  /*6b00*/  IMAD.MOV.U32 R11, RZ, RZ, -0x1 ;  /* 0xffffffffff0b7424 */ /* 0x000fc600078e00ff */
        /* <DEDUP_REMOVED lines=8> */
[-C--:B---3--:R-:W-:Y:S02]  /*6b90*/  SHF.L.U32 R10, R11, R28.reuse, RZ ;  /* 0x0000001c0b0a7219 */ /* 0x088fe400000006ff */
[--C-:B------:R-:W-:Y:S02]  /*6ba0*/  SHF.R.U64 R26, R24, R28, R7.reuse ;  /* 0x0000001c181a7219 */ /* 0x100fe40000001207 */
[----:B------:R-:W-:Y:S02]  /*6bb0*/  LOP3.LUT R29, RZ, R10, RZ, 0x33, !PT ;  /* 0x0000000aff1d7212 */ /* 0x000fe400078e33ff */
[----:B------:R-:W-:Y:S01]  /*6bc0*/  SHF.R.U32.HI R11, RZ, R28, R7 ;  /* 0x0000001cff0b7219 */ /* 0x000fe20000011607 */
[----:B------:R-:W3:Y:S01]  /*6bd0*/  LDC R32, c[0x0][0x610] ;  /* 0x00018400ff207b82 */ /* 0x000ee20000000800 */
[----:B------:R-:W-:Y:S01]  /*6be0*/  IMAD.MOV.U32 R10, RZ, RZ, R26 ;  /* 0x000000ffff0a7224 */ /* 0x000fe200078e001a */
[----:B------:R-:W-:Y:S06]  /*6bf0*/  @!P0 BRA `(.L_x_165) ;  /* 0x0000000000288947 */ /* 0x000fec0003800000 */
        /* <DEDUP_REMOVED lines=10> */
.L_x_165:
[----:B------:R-:W-:Y:S02]  /*6ca0*/  ISETP.NE.AND P0, PT, R2, 0x1, PT ;  /* 0x000000010200780c */ /* 0x000fe40003f05270 */
[----:B-1----:R-:W-:Y:S01]  /*6cb0*/  SHF.R.U64 R8, R10, R8, R11 ;  /* 0x000000080a087219 */ /* 0x002fe2000000120b */
[----:B0-----:R-:W-:Y:S01]  /*6cc0*/  VIADD R11, R21, 0xffffffff ;  /* 0xffffffff150b7836 */ /* 0x001fe20000000000 */
[----:B------:R-:W-:Y:S02]  /*6cd0*/  SHF.L.U32 R27, R27, R28, RZ ;  /* 0x0000001c1b1b7219 */ /* 0x000fe400000006ff */
[----:B------:R-:W-:Y:S01]  /*6ce0*/  LOP3.LUT R5, R24, R29, RZ, 0xc0, !PT ;  /* 0x0000001d18057212 */ /* 0x000fe200078ec0ff */
[----:B------:R-:W-:-:S04]  /*6cf0*/  IMAD.MOV R7, RZ, RZ, -R8 ;  /* 0x000000ffff077224 */ /* 0x000fc800078e0a08 */
[----:B------:R-:W-:Y:S02]  /*6d00*/  IMAD R5, R27, R8, R5 ;  /* 0x000000081b057224 */ /* 0x000fe400078e0205 */
[----:B------:R-:W-:Y:S01]  /*6d10*/  @P0 IMAD R6, R9, R23, R4 ;  /* 0x0000001709060224 */ /* 0x000fe200078e0204 */
[----:B------:R-:W-:Y:S01]  /*6d20*/  LOP3.LUT R9, R20, R11, RZ, 0xc0, !PT ;  /* 0x0000000b14097212 */ /* 0x000fe200078ec0ff */
[----:B--2---:R-:W-:Y:S02]  /*6d30*/  IMAD R4, R7, R25, R26 ;  /* 0x0000001907047224 */ /* 0x004fe400078e021a */
[----:B---3--:R-:W-:Y:S02]  /*6d40*/  IMAD R6, R5, R32, R6 ;  /* 0x0000002005067224 */ /* 0x008fe400078e0206 */
[----:B------:R-:W-:Y:S02]  /*6d50*/  IMAD R5, R4, R21, R9 ;  /* 0x0000001504057224 */ /* 0x000fe400078e0209 */
[----:B------:R-:W-:-:S02]  /*6d60*/  IMAD.MOV.U32 R8, RZ, RZ, 0x1 ;  /* 0x00000001ff087424 */ /* 0x000fc400078e00ff */
[----:B------:R-:W-:Y:S01]  /*6d70*/  IMAD.MOV.U32 R7, RZ, RZ, R22 ;  /* 0x000000ffff077224 */ /* 0x000fe200078e0016 */
[----:B------:R-:W-:Y:S02]  /*6d80*/  SEL R21, R5, R6, !P0 ;  /* 0x0000000605157207 */ /* 0x000fe40004000000 */
[----:B------:R-:W-:-:S07]  /*6d90*/  SEL R20, R6, R5, !P0 ;  /* 0x0000000506147207 */ /* 0x000fce0004000000 */
.L_x_163:
[----:B------:R-:W-:-:S08]  /*6da0*/  NOP ;  /* 0x0000000000007918 */ /* 0x000fd00000000000 */
[----:B------:R-:W0:-:S00]  /*6db0*/  USETMAXREG.DEALLOC.CTAPOOL 0x28 ;  /* 0x00000028000079c8 */ /* 0x000e0000080e0500 */
[----:B0-----:R-:W-:-:S13]  /*6dc0*/  ISETP.NE.AND P0, PT, R3, RZ, PT ;  /* 0x000000ff0300720c */ /* 0x001fda0003f05270 */
[----:B------:R-:W-:Y:S05]  /*6dd0*/  @P0 EXIT ;  /* 0x000000000000094d */ /* 0x000fea0003800000 */
[----:B------:R-:W-:Y:S01]  /*6de0*/  LOP3.LUT P0, RZ, R8, 0xff, RZ, 0xc0, !PT ;  /* 0x000000ff08ff7812 */ /* 0x000fe2000780c0ff */
[----:B------:R-:W-:Y:S02]  /*6df0*/  IMAD.MOV.U32 R3, RZ, RZ, 0x1 ;  /* 0x00000001ff037424 */ /* 0x000fe400078e00ff */
[----:B------:R-:W-:-:S10]  /*6e00*/  IMAD.MOV.U32 R8, RZ, RZ, RZ ;  /* 0x000000ffff087224 */ /* 0x000fd400078e00ff */
[----:B------:R-:W-:Y:S05]  /*6e10*/  @!P0 BRA `(.L_x_166) ;  /* 0x0000000c00288947 */ /* 0x000fea0003800000 */
[----:B------:R-:W0:Y:S01]  /*6e20*/  LDC R3, c[0x0][0x28c] ;  /* 0x0000a300ff037b82 */ /* 0x000e220000000800 */
[----:B------:R-:W1:Y:S01]  /*6e30*/  S2R R13, SR_CgaCtaId ;  /* 0x00000000000d7919 */ /* 0x000e620000008800 */
[----:B------:R-:W-:Y:S01]  /*6e40*/  ULDC UR5, c[0x0][0x658] ;  /* 0x0001960000057ab9 */ /* 0x000fe20000000800 */
[----:B------:R-:W-:Y:S01]  /*6e50*/  UMOV UR6, 0xffffffff ;  /* 0xffffffff00067882 */ /* 0x000fe20000000000 */
[----:B------:R-:W-:Y:S01]  /*6e60*/  BSSY B0, `(.L_x_166) ;  /* 0x00000c5000007945 */ /* 0x000fe20003800000 */
[----:B------:R-:W-:Y:S01]  /*6e70*/  USHF.L.U32 UR6, UR6, UR5, URZ ;  /* 0x0000000506067299 */ /* 0x000fe2000800063f */
[----:B------:R-:W-:Y:S01]  /*6e80*/  IMAD.MOV.U32 R10, RZ, RZ, 0x1 ;  /* 0x00000001ff0a7424 */ /* 0x000fe200078e00ff */
[----:B------:R-:W-:Y:S01]  /*6e90*/  LOP3.LUT R9, R18, 0x2, RZ, 0xfc, !PT ;  /* 0x0000000212097812 */ /* 0x000fe200078efcff */
[----:B------:R-:W-:Y:S01]  /*6ea0*/  IMAD.MOV.U32 R8, RZ, RZ, RZ ;  /* 0x000000ffff087224 */ /* 0x000fe200078e00ff */
[----:B------:R-:W-:Y:S01]  /*6eb0*/  ULDC UR4, c[0x0][0x600] ;  /* 0x0001800000047ab9 */ /* 0x000fe20000000800 */
[----:B------:R-:W-:Y:S01]  /*6ec0*/  UMOV UR7, 0x1 ;  /* 0x0000000100077882 */ /* 0x000fe20000000000 */
[----:B------:R-:W-:-:S02]  /*6ed0*/  UIADD3 UR15, UR4, -0x1, URZ ;  /* 0xffffffff040f7890 */ /* 0x000fc4000fffe03f */
[----:B------:R-:W-:Y:S02]  /*6ee0*/  USHF.L.U32 UR17, UR7, UR5, URZ ;  /* 0x0000000507117299 */ /* 0x000fe4000800063f */
[----:B------:R-:W-:Y:S01]  /*6ef0*/  ULOP3.LUT UR16, URZ, UR6, URZ, 0x33, !UPT ;  /* 0x000000063f107292 */ /* 0x000fe2000f8e333f */
[----:B------:R-:W-:Y:S01]  /*6f00*/  ULDC.64 UR20, c[0x0][0x198] ;  /* 0x0000660000147ab9 */ /* 0x000fe20000000a00 */
[----:B0-----:R-:W-:-:S05]  /*6f10*/  VIADD R3, R3, 0x3f ;  /* 0x0000003f03037836 */ /* 0x001fca0000000000 */
[----:B------:R-:W-:-:S04]  /*6f20*/  SHF.R.S32.HI R4, RZ, 0x1f, R3 ;  /* 0x0000001fff047819 */ /* 0x000fc80000011403 */
[----:B------:R-:W-:Y:S01]  /*6f30*/  LEA.HI R4, R4, R3, RZ, 0x6 ;  /* 0x0000000304047211 */ /* 0x000fe200078f30ff */
[C---:B-1----:R-:W-:Y:S02]  /*6f40*/  IMAD.SHL.U32 R12, R13.reuse, 0x40, RZ ;  /* 0x000000400d0c7824 */ /* 0x042fe400078e00ff */
[----:B------:R-:W-:Y:S01]  /*6f50*/  IMAD.SHL.U32 R13, R13, 0x1000, RZ ;  /* 0x000010000d0d7824 */ /* 0x000fe200078e00ff */
[----:B------:R-:W-:Y:S01]  /*6f60*/  SHF.R.S32.HI R11, RZ, 0x6, R4 ;  /* 0x00000006ff0b7819 */ /* 0x000fe20000011404 */
[----:B------:R-:W-:Y:S01]  /*6f70*/  IMAD.MOV.U32 R3, RZ, RZ, 0x1 ;  /* 0x00000001ff037424 */ /* 0x000fe200078e00ff */
[----:B------:R-:W-:Y:S02]  /*6f80*/  LOP3.LUT R12, R12, 0x40, RZ, 0xc0, !PT ;  /* 0x000000400c0c7812 */ /* 0x000fe400078ec0ff */
[----:B------:R-:W-:Y:S01]  /*6f90*/  LOP3.LUT R13, R13, 0x1000, RZ, 0xc0, !PT ;  /* 0x000010000d0d7812 */ /* 0x000fe200078ec0ff */
[----:B------:R-:W-:-:S07]  /*6fa0*/  VIADD R19, R11, 0x1 ;  /* 0x000000010b137836 */ /* 0x000fce0000000000 */
.L_x_177:
[----:B------:R-:W-:-:S03]  /*6fb0*/  UMOV UR4, 0xffffffff ;  /* 0xffffffff00047882 */ /* 0x000fc60000000000 */
[----:B------:R-:W-:Y:S05]  /*6fc0*/  BRA.DIV UR4, `(.L_x_167) ;  /* 0x0000000e04c87947 */ /* 0x000fea000b800000 */
[----:B------:R-:W-:-:S13]  /*6fd0*/  ELECT P6, URZ, PT ;  /* 0x00000000003f782f */ /* 0x000fda00038c0000 */
.L_x_189:
[----:B------:R-:W0:Y:S01]  /*6fe0*/  LDC R4, c[0x0][0x28c] ;  /* 0x0000a300ff047b82 */ /* 0x000e220000000800 */
[----:B------:R-:W-:Y:S01]  /*6ff0*/  BSSY B1, `(.L_x_168) ;  /* 0x0000038000017945 */ /* 0x000fe20003800000 */
[----:B0-----:R-:W-:-:S13]  /*7000*/  ISETP.LT.OR P6, PT, R4, 0x1, !P6 ;  /* 0x000000010400780c */ /* 0x001fda00077c1670 */
[----:B------:R-:W-:Y:S05]  /*7010*/  @P6 BRA `(.L_x_169) ;  /* 0x0000000000d46947 */ /* 0x000fea0003800000 */
[----:B------:R-:W-:Y:S02]  /*7020*/  IMAD R21, R21, 0x80, R12 ;  /* 0x0000008015157824 */ /* 0x000fe400078e020c */
[----:B------:R-:W-:Y:S02]  /*7030*/  IMAD.SHL.U32 R20, R20, 0x80, RZ ;  /* 0x0000008014147824 */ /* 0x000fe400078e00ff */
[----:B------:R-:W-:Y:S02]  /*7040*/  IMAD.MOV.U32 R22, RZ, RZ, RZ ;  /* 0x000000ffff167224 */ /* 0x000fe400078e00ff */
[----:B------:R-:W-:Y:S02]  /*7050*/  IMAD.MOV.U32 R4, RZ, RZ, R19 ;  /* 0x000000ffff047224 */ /* 0x000fe400078e0013 */
[----:B------:R-:W-:Y:S02]  /*7060*/  IMAD.MOV.U32 R5, RZ, RZ, R3 ;  /* 0x000000ffff057224 */ /* 0x000fe400078e0003 */
[----:B------:R-:W-:-:S07]  /*7070*/  IMAD.MOV.U32 R6, RZ, RZ, R8 ;  /* 0x000000ffff067224 */ /* 0x000fce00078e0008 */
.L_x_172:
[----:B------:R-:W0:Y:S01]  /*7080*/  S2R R15, SR_CgaCtaId ;  /* 0x00000000000f7919 */ /* 0x000e220000008800 */
[----:B------:R-:W-:Y:S02]  /*7090*/  MOV R14, 0x400 ;  /* 0x00000400000e7802 */ /* 0x000fe40000000f00 */
[----:B------:R-:W-:Y:S02]  /*70a0*/  ISETP.NE.AND P1, PT, R0, RZ, PT ;  /* 0x000000ff0000720c */ /* 0x000fe40003f25270 */
[----:B0-----:R-:W-:Y:S02]  /*70b0*/  LEA R25, R15, R14, 0x18 ;  /* 0x0000000e0f197211 */ /* 0x001fe400078ec0ff */
[----:B------:R-:W-:-:S09]  /*70c0*/  SHF.L.U32 R14, R5, 0x1f, RZ ;  /* 0x0000001f050e7819 */ /* 0x000fd200000006ff */
[----:B------:R-:W0:Y:S01]  /*70d0*/  @!P1 LDC R15, c[0x0][0x500] ;  /* 0x00014000ff0f9b82 */ /* 0x000e220000000800 */
[----:B------:R-:W-:-:S04]  /*70e0*/  IMAD R23, R6, 0x8, R25 ;  /* 0x0000000806177824 */ /* 0x000fc800078e0219 */
[----:B------:R-:W1:Y:S02]  /*70f0*/  SYNCS.PHASECHK.TRANS64.TRYWAIT P0, [R23+URZ+0x28], R14 ;  /* 0x0000280e170075a7 */ /* 0x000e64000800017f */
[----:B-1----:R-:W-:Y:S05]  /*7100*/  @!P0 BRA `(.L_x_170) ;  /* 0x0000000c00988947 */ /* 0x002fea0003800000 */
.L_x_190:
[----:B-1----:R-:W-:Y:S01]  /*7110*/  PRMT R14, R9, 0x9910, RZ ;  /* 0x00009910090e7816 */ /* 0x002fe200000000ff */
[----:B0-----:R0:W-:Y:S03]  /*7120*/  @!P1 SYNCS.ARRIVE.TRANS64 RZ, [R23+URZ], R15 ;  /* 0x0000000f17ff99a7 */ /* 0x0011e6000800003f */
[----:B------:R-:W-:-:S13]  /*7130*/  ISETP.NE.AND P0, PT, R14, 0x2, PT ;  /* 0x000000020e00780c */ /* 0x000fda0003f05270 */
[----:B0-----:R-:W-:Y:S05]  /*7140*/  @P0 BRA `(.L_x_171) ;  /* 0x0000000000040947 */ /* 0x001fea0003800000 */
[----:B------:R-:W-:Y:S01]  /*7150*/  BPT.TRAP 0x1 ;  /* 0x000000040000795c */ /* 0x000fe20000300000 */
.L_x_171:
[C---:B------:R-:W-:Y:S01]  /*7160*/  IMAD R14, R6.reuse, 0x2000, R13 ;  /* 0x00002000060e7824 */ /* 0x040fe200078e020d */
[----:B------:R-:W-:Y:S01]  /*7170*/  R2UR UR9, R23 ;  /* 0x00000000170972ca */ /* 0x000fe200000e0000 */
[--C-:B------:R-:W-:Y:S01]  /*7180*/  IMAD R15, R6, 0x4000, R25.reuse ;  /* 0x00004000060f7824 */ /* 0x100fe200078e0219 */
[----:B------:R-:W-:Y:S01]  /*7190*/  UIADD3 UR4, UP0, UR20, 0xf0, URZ ;  /* 0x000000f014047890 */ /* 0x000fe2000ff1e03f */
[----:B------:R-:W-:Y:S01]  /*71a0*/  IMAD R14, R14, 0x2, R25 ;  /* 0x000000020e0e7824 */ /* 0x000fe200078e0219 */
[----:B------:R-:W-:Y:S01]  /*71b0*/  R2UR UR11, R20 ;  /* 0x00000000140b72ca */ /* 0x000fe200000e0000 */
[----:B------:R-:W-:Y:S01]  /*71c0*/  VIADD R4, R4, 0xffffffff ;  /* 0xffffffff04047836 */ /* 0x000fe20000000000 */
[----:B------:R-:W-:Y:S01]  /*71d0*/  R2UR UR5, R15 ;  /* 0x000000000f0572ca */ /* 0x000fe200000e0000 */
[----:B------:R-:W-:Y:S01]  /*71e0*/  UIADD3 UR22, UP1, UR20, 0x1f0, URZ ;  /* 0x000001f014167890 */ /* 0x000fe2000ff3e03f */
[----:B------:R-:W-:Y:S01]  /*71f0*/  R2UR UR8, R14 ;  /* 0x000000000e0872ca */ /* 0x000fe200000e0000 */
[----:B------:R-:W-:Y:S01]  /*7200*/  VIADD R6, R6, 0x1 ;  /* 0x0000000106067836 */ /* 0x000fe20000000000 */
[----:B------:R-:W-:Y:S01]  /*7210*/  R2UR UR10, R22 ;  /* 0x00000000160a72ca */ /* 0x000fe200000e0000 */
[----:B------:R-:W-:Y:S01]  /*7220*/  UIADD3.X UR23, URZ, UR21, URZ, UP1, !UPT ;  /* 0x000000153f177290 */ /* 0x000fe20008ffe43f */
[----:B------:R-:W-:Y:S01]  /*7230*/  R2UR UR12, R7 ;  /* 0x00000000070c72ca */ /* 0x000fe200000e0000 */
[----:B------:R-:W-:Y:S01]  /*7240*/  UMOV UR6, 0x0 ;  /* 0x0000000000067882 */ /* 0x000fe20000000000 */
[----:B------:R-:W-:Y:S01]  /*7250*/  R2UR UR18, R21 ;  /* 0x00000000151272ca */ /* 0x000fe200000e0000 */
[----:B------:R-:W-:Y:S01]  /*7260*/  UMOV UR7, 0x10000000 ;  /* 0x1000000000077882 */ /* 0x000fe20000000000 */
[----:B------:R-:W-:Y:S01]  /*7270*/  ISETP.GT.AND P1, PT, R4, 0x1, PT ;  /* 0x000000010400780c */ /* 0x000fe20003f24270 */
[----:B------:R-:W-:Y:S01]  /*7280*/  UMOV UR19, 0x30000 ;  /* 0x0003000000137882 */ /* 0x000fe20000000000 */
[----:B------:R-:W-:Y:S01]  /*7290*/  ISETP.NE.AND P0, PT, R6, 0x5, PT ;  /* 0x000000050600780c */ /* 0x000fe20003f05270 */
[----:B------:R-:W-:Y:S01]  /*72a0*/  UIADD3 UR13, UR5, 0x100, URZ ;  /* 0x00000100050d7890 */ /* 0x000fe2000fffe03f */
[----:B------:R-:W-:Y:S01]  /*72b0*/  VIADD R22, R22, 0x40 ;  /* 0x0000004016167836 */ /* 0x000fe20000000000 */
[----:B------:R-:W-:Y:S01]  /*72c0*/  UIADD3.X UR5, URZ, UR21, URZ, UP0, !UPT ;  /* 0x000000153f057290 */ /* 0x000fe200087fe43f */
[----:B------:R-:W-:Y:S01]  /*72d0*/  SEL R14, RZ, 0x1, P0 ;  /* 0x00000001ff0e7807 */ /* 0x000fe20000000000 */
[----:B------:R-:W-:Y:S01]  /*72e0*/  UIADD3 UR14, UR8, 0x14100, URZ ;  /* 0x00014100080e7890 */ /* 0x000fe2000fffe03f */
[----:B------:R-:W-:-:S02]  /*72f0*/  SEL R6, R6, RZ, P0 ;  /* 0x000000ff06067207 */ /* 0x000fc40000000000 */
[----:B------:R-:W-:Y:S01]  /*7300*/  UMOV UR8, UR13 ;  /* 0x0000000d00087c82 */ /* 0x000fe20008000000 */
[----:B------:R-:W-:-:S03]  /*7310*/  LOP3.LUT R5, R5, R14, RZ, 0x3c, !PT ;  /* 0x0000000e05057212 */ /* 0x000fc600078e3cff */
[----:B------:R0:W-:Y:S02]  /*7320*/  UTMALDG.3D [UR8], [UR4], desc[UR6] ;  /* 0x00000608040075b4 */ /* 0x0001e40008011000 */
[----:B0-----:R-:W-:Y:S01]  /*7330*/  UMOV UR8, UR14 ;  /* 0x0000000e00087c82 */ /* 0x001fe20008000000 */
[----:B------:R-:W-:Y:S02]  /*7340*/  UMOV UR11, UR18 ;  /* 0x00000012000b7c82 */ /* 0x000fe40008000000 */
[----:B------:R0:W-:Y:S02]  /*7350*/  UTMALDG.3D.MULTICAST [UR8], [UR22], UR19, desc[UR6] ;  /* 0x00000608160073b4 */ /* 0x0001e40008011813 */
[----:B0-----:R-:W-:Y:S05]  /*7360*/  @P1 BRA `(.L_x_172) ;  /* 0xfffffffc00441947 */ /* 0x001fea000383ffff */
.L_x_169:
[----:B------:R-:W-:Y:S05]  /*7370*/  BSYNC B1 ;  /* 0x0000000000017941 */ /* 0x000fea0003800000 */
.L_x_168:
[----:B------:R-:W-:Y:S01]  /*7380*/  LOP3.LUT P1, RZ, R10, 0xff, RZ, 0xc0, !PT ;  /* 0x000000ff0aff7812 */ /* 0x000fe2000782c0ff */
[C---:B------:R-:W-:Y:S01]  /*7390*/  IMAD.IADD R7, R11.reuse, 0x1, R8 ;  /* 0x000000010b077824 */ /* 0x040fe200078e0208 */
[----:B------:R-:W-:Y:S01]  /*73a0*/  ULDC.64 UR4, c[0x0][0x650] ;  /* 0x0001940000047ab9 */ /* 0x000fe20000000a00 */
[----:B------:R-:W-:Y:S01]  /*73b0*/  ISETP.GE.U32.AND P2, PT, R11, 0x5, PT ;  /* 0x000000050b00780c */ /* 0x000fe20003f46070 */
[----:B------:R-:W-:Y:S01]  /*73c0*/  BSSY B1, `(.L_x_173) ;  /* 0x000006c000017945 */ /* 0x000fe20003800000 */
[----:B------:R-:W-:Y:S01]  /*73d0*/  IMAD.MOV.U32 R20, RZ, RZ, -0x1 ;  /* 0xffffffffff147424 */ /* 0x000fe200078e00ff */
[----:B------:R-:W-:Y:S01]  /*73e0*/  ISETP.GT.U32.AND P0, PT, R7, 0x4, PT ;  /* 0x000000040700780c */ /* 0x000fe20003f04070 */
[----:B------:R-:W-:Y:S01]  /*73f0*/  IMAD.MOV.U32 R21, RZ, RZ, -0x1 ;  /* 0xffffffffff157424 */ /* 0x000fe200078e00ff */
[----:B------:R-:W-:Y:S02]  /*7400*/  PRMT R10, RZ, 0x7610, R10 ;  /* 0x00007610ff0a7816 */ /* 0x000fe4000000000a */
[----:B------:R-:W-:-:S03]  /*7410*/  ISETP.LT.U32.AND P0, PT, R11, 0x5, P0 ;  /* 0x000000050b00780c */ /* 0x000fc60000701070 */
[----:B------:R-:W0:Y:S01]  /*7420*/  @P1 S2R R5, SR_CgaCtaId ;  /* 0x0000000000051919 */ /* 0x000e220000008800 */
[----:B------:R-:W-:-:S04]  /*7430*/  @P1 MOV R4, 0x400 ;  /* 0x0000040000041802 */ /* 0x000fc80000000f00 */
[----:B0-----:R-:W-:Y:S01]  /*7440*/  @P1 LEA R6, R5, R4, 0x18 ;  /* 0x0000000405061211 */ /* 0x001fe200078ec0ff */
[----:B------:R-:W-:Y:S01]  /*7450*/  IMAD.WIDE.U32 R4, R7, -0x33333333, RZ ;  /* 0xcccccccd07047825 */ /* 0x000fe200078e00ff */
[----:B------:R-:W-:Y:S02]  /*7460*/  SEL R4, RZ, 0x1, !P0 ;  /* 0x00000001ff047807 */ /* 0x000fe40004000000 */
[----:B------:R0:W-:Y:S01]  /*7470*/  @P1 SYNCS.ARRIVE.TRANS64.A1T0 RZ, [R6+URZ+0x68], RZ ;  /* 0x000068ff06ff19a7 */ /* 0x0001e2000810003f */
[----:B------:R-:W-:Y:S02]  /*7480*/  IADD3 R16, P1, R16, UR36, RZ ;  /* 0x0000002410107c10 */ /* 0x000fe4000ff3e0ff */
[----:B------:R-:W-:Y:S02]  /*7490*/  LOP3.LUT R3, R3, R4, RZ, 0x3c, !PT ;  /* 0x0000000403037212 */ /* 0x000fe400078e3cff */
[----:B------:R-:W-:Y:S02]  /*74a0*/  IADD3.X R17, R17, UR42, RZ, P1, !PT ;  /* 0x0000002a11117c10 */ /* 0x000fe40008ffe4ff */
[----:B------:R-:W-:-:S02]  /*74b0*/  ISETP.GE.U32.AND P0, PT, R16, UR4, PT ;  /* 0x0000000410007c0c */ /* 0x000fc4000bf06070 */
[----:B0-----:R-:W-:Y:S02]  /*74c0*/  SHF.R.U32.HI R6, RZ, 0x2, R5 ;  /* 0x00000002ff067819 */ /* 0x001fe40000011605 */
[----:B------:R-:W-:Y:S02]  /*74d0*/  ISETP.GE.U32.AND.EX P0, PT, R17, UR5, PT, P0 ;  /* 0x0000000511007c0c */ /* 0x000fe4000bf06100 */
[----:B------:R-:W-:Y:S01]  /*74e0*/  @P2 LOP3.LUT R3, R3, 0x1, R6, 0x78, !PT ;  /* 0x0000000103032812 */ /* 0x000fe200078e7806 */
[----:B------:R-:W-:Y:S01]  /*74f0*/  IMAD R8, R6, -0x5, R7 ;  /* 0xfffffffb06087824 */ /* 0x000fe200078e0207 */
[----:B------:R-:W-:Y:S01]  /*7500*/  PRMT R4, RZ, 0x7610, R4 ;  /* 0x00007610ff047816 */ /* 0x000fe20000000004 */
[----:B------:R-:W-:-:S08]  /*7510*/  IMAD.MOV.U32 R7, RZ, RZ, -0x1 ;  /* 0xffffffffff077424 */ /* 0x000fd000078e00ff */
[----:B------:R-:W-:Y:S05]  /*7520*/  @P0 BRA `(.L_x_174) ;  /* 0x0000000400540947 */ /* 0x000fea0003800000 */
[----:B------:R-:W0:Y:S01]  /*7530*/  S2R R15, SR_CTAID.X ;  /* 0x00000000000f7919 */ /* 0x000e220000002500 */
[----:B------:R-:W-:Y:S01]  /*7540*/  ULDC.64 UR4, c[0x0][0x628] ;  /* 0x00018a0000047ab9 */ /* 0x000fe20000000a00 */
[----:B------:R-:W-:Y:S01]  /*7550*/  ULDC UR7, c[0x0][0x630] ;  /* 0x00018c0000077ab9 */ /* 0x000fe20000000800 */
[----:B------:R-:W-:Y:S01]  /*7560*/  ISETP.NE.U32.AND P0, PT, RZ, UR4, PT ;  /* 0x00000004ff007c0c */ /* 0x000fe2000bf05070 */
[----:B------:R-:W1:Y:S01]  /*7570*/  S2R R20, SR_CTAID.Y ;  /* 0x0000000000147919 */ /* 0x000e620000002600 */
[----:B------:R-:W-:Y:S01]  /*7580*/  ULDC UR8, c[0x0][0x150] ;  /* 0x0000540000087ab9 */ /* 0x000fe20000000800 */
[----:B------:R-:W-:Y:S01]  /*7590*/  IMAD.MOV.U32 R4, RZ, RZ, R16 ;  /* 0x000000ffff047224 */ /* 0x000fe200078e0010 */
[----:B------:R-:W-:Y:S01]  /*75a0*/  ISETP.NE.AND.EX P0, PT, RZ, UR5, PT, P0 ;  /* 0x00000005ff007c0c */ /* 0x000fe2000bf05300 */
[----:B------:R-:W-:Y:S01]  /*75b0*/  IMAD.MOV.U32 R5, RZ, RZ, R17 ;  /* 0x000000ffff057224 */ /* 0x000fe200078e0011 */
[----:B0-----:R-:W-:-:S11]  /*75c0*/  I2FP.F32.U32 R22, R15 ;  /* 0x0000000f00167245 */ /* 0x001fd60000201000 */
[----:B------:R-:W-:Y:S05]  /*75d0*/  @!P0 BRA `(.L_x_175) ;  /* 0x0000000000288947 */ /* 0x000fea0003800000 */
[----:B------:R-:W-:Y:S02]  /*75e0*/  ULDC UR6, c[0x0][0x634] ;  /* 0x00018d0000067ab9 */ /* 0x000fe40000000800 */
[----:B------:R-:W-:-:S05]  /*75f0*/  IADD3 R5, P0, R16, UR6, RZ ;  /* 0x0000000610057c10 */ /* 0x000fca000ff1e0ff */
[----:B------:R-:W-:-:S04]  /*7600*/  IMAD.X R21, RZ, RZ, R17, P0 ;  /* 0x000000ffff157224 */ /* 0x000fc800000e0611 */
[----:B------:R-:W-:-:S04]  /*7610*/  IMAD.WIDE.U32 R6, R21, UR4, RZ ;  /* 0x0000000415067c25 */ /* 0x000fc8000f8e00ff */
[----:B------:R-:W-:-:S04]  /*7620*/  IMAD.WIDE.U32 R6, P0, R5, UR5, R6 ;  /* 0x0000000505067c25 */ /* 0x000fc8000f800006 */
[----:B------:R-:W-:-:S04]  /*7630*/  IMAD.WIDE.U32 R4, R5, UR4, RZ ;  /* 0x0000000405047c25 */ /* 0x000fc8000f8e00ff */
[----:B------:R-:W-:Y:S01]  /*7640*/  IMAD.MOV.U32 R4, RZ, RZ, R7 ;  /* 0x000000ffff047224 */ /* 0x000fe200078e0007 */
[----:B------:R-:W-:Y:S01]  /*7650*/  IADD3 RZ, P1, R5, R6, RZ ;  /* 0x0000000605ff7210 */ /* 0x000fe20007f3e0ff */
[----:B------:R-:W-:-:S04]  /*7660*/  IMAD.X R5, RZ, RZ, RZ, P0 ;  /* 0x000000ffff057224 */ /* 0x000fc800000e06ff */
[----:B------:R-:W-:-:S08]  /*7670*/  IMAD.WIDE.U32.X R4, R21, UR5, R4, P1 ;  /* 0x0000000515047c25 */ /* 0x000fd000088e0404 */
.L_x_175:
[--C-:B------:R-:W-:Y:S01]  /*7680*/  SHF.R.U64 R14, R4, UR7, R5.reuse ;  /* 0x00000007040e7c19 */ /* 0x100fe20008001205 */
[----:B------:R-:W-:Y:S01]  /*7690*/  FMUL R22, R22, UR8 ;  /* 0x0000000816167c20 */ /* 0x000fe20008400000 */
[----:B------:R-:W-:Y:S01]  /*76a0*/  SHF.R.U32.HI R4, RZ, UR7, R5 ;  /* 0x00000007ff047c19 */ /* 0x000fe20008011605 */
[----:B------:R-:W0:Y:S01]  /*76b0*/  LDC R6, c[0x0][0x144] ;  /* 0x00005100ff067b82 */ /* 0x000e220000000800 */
[----:B------:R-:W-:Y:S01]  /*76c0*/  IADD3 R5, P0, RZ, -R14, RZ ;  /* 0x8000000eff057210 */ /* 0x000fe20007f1e0ff */
[----:B------:R-:W-:Y:S01]  /*76d0*/  ULDC UR6, c[0x0][0x154] ;  /* 0x0000550000067ab9 */ /* 0x000fe20000000800 */
[----:B-1----:R-:W-:Y:S01]  /*76e0*/  I2FP.F32.U32 R7, R20 ;  /* 0x0000001400077245 */ /* 0x002fe20000201000 */
[----:B------:R-:W1:Y:S01]  /*76f0*/  F2I.U32.TRUNC.NTZ R22, R22 ;  /* 0x0000001600167305 */ /* 0x000e62000020f000 */
[----:B------:R-:W-:Y:S01]  /*7700*/  ULDC.64 UR4, c[0x0][0x620] ;  /* 0x0001880000047ab9 */ /* 0x000fe20000000a00 */
[----:B------:R-:W-:Y:S01]  /*7710*/  IMAD.X R4, RZ, RZ, ~R4, P0 ;  /* 0x000000ffff047224 */ /* 0x000fe200000e0e04 */
[----:B------:R-:W-:Y:S01]  /*7720*/  ISETP.NE.AND P2, PT, R2, 0x1, PT ;  /* 0x000000010200780c */ /* 0x000fe20003f45270 */
[----:B------:R-:W-:Y:S01]  /*7730*/  FMUL R23, R7, UR6 ;  /* 0x0000000607177c20 */ /* 0x000fe20008400000 */
[----:B------:R-:W2:Y:S01]  /*7740*/  LDC R25, c[0x0][0x148] ;  /* 0x00005200ff197b82 */ /* 0x000ea20000000800 */
[----:B------:R-:W-:Y:S01]  /*7750*/  IMAD R4, R4, UR4, RZ ;  /* 0x0000000404047c24 */ /* 0x000fe2000f8e02ff */
[----:B------:R-:W-:-:S02]  /*7760*/  ULDC.64 UR6, c[0x0][0x640] ;  /* 0x0001900000067ab9 */ /* 0x000fc40000000a00 */
[----:B------:R-:W-:Y:S01]  /*7770*/  ISETP.NE.U32.AND P0, PT, RZ, UR6, PT ;  /* 0x00000006ff007c0c */ /* 0x000fe2000bf05070 */
[----:B------:R-:W3:Y:S01]  /*7780*/  F2I.U32.TRUNC.NTZ R23, R23 ;  /* 0x0000001700177305 */ /* 0x000ee2000020f000 */
[C---:B------:R-:W-:Y:S02]  /*7790*/  IMAD R7, R5.reuse, UR5, R4 ;  /* 0x0000000505077c24 */ /* 0x040fe4000f8e0204 */
[----:B------:R-:W-:Y:S01]  /*77a0*/  IMAD.WIDE.U32 R4, R5, UR4, R16 ;  /* 0x0000000405047c25 */ /* 0x000fe2000f8e0010 */
[----:B------:R-:W-:Y:S01]  /*77b0*/  ULDC UR4, c[0x0][0x618] ;  /* 0x0001860000047ab9 */ /* 0x000fe20000000800 */
[----:B------:R-:W-:Y:S02]  /*77c0*/  ISETP.NE.AND.EX P0, PT, RZ, UR7, PT, P0 ;  /* 0x00000007ff007c0c */ /* 0x000fe4000bf05300 */
[----:B------:R-:W-:Y:S02]  /*77d0*/  IMAD.IADD R5, R5, 0x1, R7 ;  /* 0x0000000105057824 */ /* 0x000fe400078e0207 */
[----:B-1----:R-:W-:-:S03]  /*77e0*/  IMAD.MOV R22, RZ, RZ, -R22 ;  /* 0x000000ffff167224 */ /* 0x002fc600078e0a16 */
[----:B------:R-:W-:Y:S01]  /*77f0*/  SHF.R.U64 R21, R4, UR4, R5 ;  /* 0x0000000404157c19 */ /* 0x000fe20008001205 */
[----:B0-----:R-:W-:Y:S01]  /*7800*/  IMAD R15, R6, R22, R15 ;  /* 0x00000016060f7224 */ /* 0x001fe200078e020f */
[----:B------:R-:W-:Y:S01]  /*7810*/  SHF.R.U32.HI R4, RZ, UR4, R5 ;  /* 0x00000004ff047c19 */ /* 0x000fe20008011605 */
[----:B------:R-:W-:Y:S01]  /*7820*/  ULDC UR4, c[0x0][0x608] ;  /* 0x0001820000047ab9 */ /* 0x000fe20000000800 */
[----:B---3--:R-:W-:Y:S02]  /*7830*/  IMAD.MOV R6, RZ, RZ, -R23 ;  /* 0x000000ffff067224 */ /* 0x008fe400078e0a17 */
[--C-:B------:R-:W-:Y:S02]  /*7840*/  SHF.R.U64 R22, R21, UR4, R4.reuse ;  /* 0x0000000415167c19 */ /* 0x100fe40008001204 */
[----:B------:R-:W-:Y:S01]  /*7850*/  SHF.R.U32.HI R5, RZ, UR4, R4 ;  /* 0x00000004ff057c19 */ /* 0x000fe20008011604 */
[----:B------:R-:W-:Y:S01]  /*7860*/  ULDC UR4, c[0x0][0x658] ;  /* 0x0001960000047ab9 */ /* 0x000fe20000000800 */
[----:B--2---:R-:W-:-:S02]  /*7870*/  @P2 IMAD R15, R25, R6, R20 ;  /* 0x00000006190f2224 */ /* 0x004fc400078e0214 */
[--C-:B------:R-:W-:Y:S02]  /*7880*/  SHF.R.U64 R20, R22, UR4, R5.reuse ;  /* 0x0000000416147c19 */ /* 0x100fe40008001205 */
[----:B------:R-:W-:-:S03]  /*7890*/  SHF.R.U32.HI R23, RZ, UR4, R5 ;  /* 0x00000004ff177c19 */ /* 0x000fc60008011605 */
[----:B------:R-:W-:Y:S02]  /*78a0*/  IMAD.MOV.U32 R6, RZ, RZ, R20 ;  /* 0x000000ffff067224 */ /* 0x000fe400078e0014 */
[----:B------:R-:W-:Y:S01]  /*78b0*/  IMAD.MOV.U32 R5, RZ, RZ, R23 ;  /* 0x000000ffff057224 */ /* 0x000fe200078e0017 */
[----:B------:R-:W-:Y:S06]  /*78c0*/  @!P0 BRA `(.L_x_176) ;  /* 0x00000000002c8947 */ /* 0x000fec0003800000 */
        /* <DEDUP_REMOVED lines=9> */
[----:B------:R-:W-:-:S04]  /*7960*/  IMAD.WIDE.U32.X R4, R23, UR7, R4, P1 ;  /* 0x0000000717047c25 */ /* 0x000fc800088e0404 */
[----:B------:R-:W-:-:S07]  /*7970*/  IMAD.MOV.U32 R6, RZ, RZ, R4 ;  /* 0x000000ffff067224 */ /* 0x000fce00078e0004 */
.L_x_176:
[----:B------:R-:W-:Y:S01]  /*7980*/  ULDC UR4, c[0x0][0x648] ;  /* 0x0001920000047ab9 */ /* 0x000fe20000000800 */
[----:B------:R-:W-:Y:S01]  /*7990*/  LOP3.LUT R4, R22, UR16, RZ, 0xc0, !PT ;  /* 0x0000001016047c12 */ /* 0x000fe2000f8ec0ff */
[----:B------:R-:W-:Y:S01]  /*79a0*/  ULDC UR5, c[0x0][0x610] ;  /* 0x0001840000057ab9 */ /* 0x000fe20000000800 */
[----:B------:R-:W-:Y:S01]  /*79b0*/  SHF.R.U64 R5, R6, UR4, R5 ;  /* 0x0000000406057c19 */ /* 0x000fe20008001205 */
[----:B------:R-:W-:Y:S01]  /*79c0*/  ULDC UR4, c[0x0][0x638] ;  /* 0x00018e0000047ab9 */ /* 0x000fe20000000800 */
[----:B------:R-:W-:-:S03]  /*79d0*/  LOP3.LUT R21, R21, UR15, RZ, 0xc0, !PT ;  /* 0x0000000f15157c12 */ /* 0x000fc6000f8ec0ff */
[----:B------:R-:W-:Y:S02]  /*79e0*/  IMAD.MOV R7, RZ, RZ, -R5 ;  /* 0x000000ffff077224 */ /* 0x000fe400078e0a05 */
[----:B------:R-:W-:Y:S02]  /*79f0*/  IMAD R4, R5, UR17, R4 ;  /* 0x0000001105047c24 */ /* 0x000fe4000f8e0204 */
[----:B------:R-:W-:Y:S01]  /*7a00*/  IMAD R20, R7, UR4, R20 ;  /* 0x0000000407147c24 */ /* 0x000fe2000f8e0214 */
[----:B------:R-:W-:Y:S01]  /*7a10*/  ULDC UR4, c[0x0][0x600] ;  /* 0x0001800000047ab9 */ /* 0x000fe20000000800 */
[----:B------:R-:W-:Y:S02]  /*7a20*/  IMAD R15, R4, UR5, R15 ;  /* 0x00000005040f7c24 */ /* 0x000fe4000f8e020f */
[----:B------:R-:W-:Y:S02]  /*7a30*/  IMAD R20, R20, UR4, R21 ;  /* 0x0000000414147c24 */ /* 0x000fe4000f8e0215 */
[----:B------:R-:W-:-:S02]  /*7a40*/  IMAD.MOV.U32 R4, RZ, RZ, 0x1 ;  /* 0x00000001ff047424 */ /* 0x000fc400078e00ff */
[----:B------:R-:W-:Y:S01]  /*7a50*/  IMAD.MOV.U32 R7, RZ, RZ, R14 ;  /* 0x000000ffff077224 */ /* 0x000fe200078e000e */
[----:B------:R-:W-:Y:S02]  /*7a60*/  SEL R21, R20, R15, !P2 ;  /* 0x0000000f14157207 */ /* 0x000fe40005000000 */
[----:B------:R-:W-:-:S07]  /*7a70*/  SEL R20, R15, R20, !P2 ;  /* 0x000000140f147207 */ /* 0x000fce0005000000 */
.L_x_174:
[----:B------:R-:W-:Y:S05]  /*7a80*/  BSYNC B1 ;  /* 0x0000000000017941 */ /* 0x000fea0003800000 */
.L_x_173:
[----:B------:R-:W-:-:S13]  /*7a90*/  LOP3.LUT P0, RZ, R4, 0xff, RZ, 0xc0, !PT ;  /* 0x000000ff04ff7812 */ /* 0x000fda000780c0ff */
[----:B------:R-:W-:Y:S05]  /*7aa0*/  @P0 BRA `(.L_x_177) ;  /* 0xfffffff400400947 */ /* 0x000fea000383ffff */
[----:B------:R-:W-:Y:S05]  /*7ab0*/  BSYNC B0 ;  /* 0x0000000000007941 */ /* 0x000fea0003800000 */
.L_x_166:
[----:B------:R-:W-:-:S03]  /*7ac0*/  UMOV UR4, 0xffffffff ;  /* 0xffffffff00047882 */ /* 0x000fc60000000000 */
[----:B------:R-:W-:Y:S05]  /*7ad0*/  BRA.DIV UR4, `(.L_x_178) ;  /* 0x0000000604387947 */ /* 0x000fea000b800000 */
[----:B------:R-:W-:-:S13]  /*7ae0*/  ELECT P6, URZ, PT ;  /* 0x00000000003f782f */ /* 0x000fda00038c0000 */
.L_x_193:
[----:B------:R-:W-:Y:S04]  /*7af0*/  BSSY B0, `(.L_x_179) ;  /* 0x0000034000007945 */ /* 0x000fe80003800000 */
[----:B------:R-:W-:Y:S05]  /*7b00*/  @!P6 BRA `(.L_x_180) ;  /* 0x0000000000c8e947 */ /* 0x000fea0003800000 */
[----:B------:R-:W-:-:S04]  /*7b10*/  LOP3.LUT R18, R18, 0x2, RZ, 0xfc, !PT ;  /* 0x0000000212127812 */ /* 0x000fc800078efcff */
[----:B------:R-:W-:-:S13]  /*7b20*/  ISETP.NE.AND P0, PT, R18, 0x3, PT ;  /* 0x000000031200780c */ /* 0x000fda0003f05270 */
[----:B------:R-:W-:Y:S05]  /*7b30*/  @!P0 BRA `(.L_x_181) ;  /* 0x0000000000048947 */ /* 0x000fea0003800000 */
[----:B------:R-:W-:Y:S01]  /*7b40*/  BPT.TRAP 0x1 ;  /* 0x000000040000795c */ /* 0x000fe20000300000 */
.L_x_181:
[----:B------:R-:W0:Y:S01]  /*7b50*/  S2R R5, SR_CgaCtaId ;  /* 0x0000000000057919 */ /* 0x000e220000008800 */
[----:B------:R-:W-:Y:S02]  /*7b60*/  MOV R0, 0x400 ;  /* 0x0000040000007802 */ /* 0x000fe40000000f00 */
[----:B------:R-:W-:Y:S02]  /*7b70*/  SHF.L.U32 R2, R3, 0x1f, RZ ;  /* 0x0000001f03027819 */ /* 0x000fe400000006ff */
[----:B0-----:R-:W-:-:S05]  /*7b80*/  LEA R5, R5, R0, 0x18 ;  /* 0x0000000005057211 */ /* 0x001fca00078ec0ff */
[----:B------:R-:W-:-:S04]  /*7b90*/  VIADD R5, R5, 0x28 ;  /* 0x0000002805057836 */ /* 0x000fc80000000000 */
[C---:B------:R-:W-:Y:S02]  /*7ba0*/  IMAD R7, R8.reuse, 0x8, R5 ;  /* 0x0000000808077824 */ /* 0x040fe400078e0205 */
[----:B------:R-:W-:Y:S02]  /*7bb0*/  VIADD R8, R8, 0x1 ;  /* 0x0000000108087836 */ /* 0x000fe40000000000 */
[----:B------:R-:W0:Y:S03]  /*7bc0*/  SYNCS.PHASECHK.TRANS64.TRYWAIT P0, [R7+URZ], R2 ;  /* 0x00000002070075a7 */ /* 0x000e26000800017f */
[----:B------:R-:W-:-:S04]  /*7bd0*/  ISETP.NE.AND P1, PT, R8, 0x5, PT ;  /* 0x000000050800780c */ /* 0x000fc80003f25270 */
[----:B------:R-:W-:Y:S02]  /*7be0*/  SEL R0, RZ, 0x1, P1 ;  /* 0x00000001ff007807 */ /* 0x000fe40000800000 */
[----:B------:R-:W-:Y:S02]  /*7bf0*/  SEL R8, R8, RZ, P1 ;  /* 0x000000ff08087207 */ /* 0x000fe40000800000 */
[----:B------:R-:W-:-:S03]  /*7c00*/  LOP3.LUT R9, R3, R0, RZ, 0x3c, !PT ;  /* 0x0000000003097212 */ /* 0x000fc600078e3cff */
[----:B------:R-:W-:Y:S01]  /*7c10*/  IMAD R6, R8, 0x8, R5 ;  /* 0x0000000808067824 */ /* 0x000fe200078e0205 */
[----:B------:R-:W-:Y:S01]  /*7c20*/  SHF.L.U32 R3, R9, 0x1f, RZ ;  /* 0x0000001f09037819 */ /* 0x000fe200000006ff */
[----:B0-----:R-:W-:Y:S06]  /*7c30*/  @!P0 BRA `(.L_x_182) ;  /* 0x0000000400008947 */ /* 0x001fec0003800000 */
.L_x_194:
[----:B------:R-:W1:Y:S01]  /*7c40*/  SYNCS.PHASECHK.TRANS64.TRYWAIT P0, [R6+URZ], R3 ;  /* 0x00000003060075a7 */ /* 0x000e62000800017f */
[----:B------:R-:W-:-:S05]  /*7c50*/  VIADD R0, R8, 0x1 ;  /* 0x0000000108007836 */ /* 0x000fca0000000000 */
[----:B------:R-:W-:-:S04]  /*7c60*/  ISETP.NE.AND P1, PT, R0, 0x5, PT ;  /* 0x000000050000780c */ /* 0x000fc80003f25270 */
[----:B0-----:R-:W-:Y:S02]  /*7c70*/  SEL R2, RZ, 0x1, P1 ;  /* 0x00000001ff027807 */ /* 0x001fe40000800000 */
[----:B------:R-:W-:Y:S02]  /*7c80*/  SEL R0, R0, RZ, P1 ;  /* 0x000000ff00007207 */ /* 0x000fe40000800000 */
[----:B------:R-:W-:-:S03]  /*7c90*/  LOP3.LUT R9, R9, R2, RZ, 0x3c, !PT ;  /* 0x0000000209097212 */ /* 0x000fc600078e3cff */
[----:B------:R-:W-:Y:S01]  /*7ca0*/  IMAD R7, R0, 0x8, R5 ;  /* 0x0000000800077824 */ /* 0x000fe200078e0205 */
[----:B------:R-:W-:Y:S01]  /*7cb0*/  SHF.L.U32 R4, R9, 0x1f, RZ ;  /* 0x0000001f09047819 */ /* 0x000fe200000006ff */
[----:B-1----:R-:W-:Y:S06]  /*7cc0*/  @!P0 BRA `(.L_x_183) ;  /* 0x0000000000f08947 */ /* 0x002fec0003800000 */
.L_x_195:
[----:B------:R-:W1:Y:S01]  /*7cd0*/  SYNCS.PHASECHK.TRANS64.TRYWAIT P0, [R7+URZ], R4 ;  /* 0x00000004070075a7 */ /* 0x000e62000800017f */
[----:B------:R-:W-:-:S05]  /*7ce0*/  VIADD R0, R0, 0x1 ;  /* 0x0000000100007836 */ /* 0x000fca0000000000 */
[----:B------:R-:W-:-:S04]  /*7cf0*/  ISETP.NE.AND P1, PT, R0, 0x5, PT ;  /* 0x000000050000780c */ /* 0x000fc80003f25270 */
[----:B------:R-:W-:Y:S02]  /*7d00*/  SEL R2, RZ, 0x1, P1 ;  /* 0x00000001ff027807 */ /* 0x000fe40000800000 */
[----:B------:R-:W-:Y:S02]  /*7d10*/  SEL R0, R0, RZ, P1 ;  /* 0x000000ff00007207 */ /* 0x000fe40000800000 */
[----:B------:R-:W-:-:S03]  /*7d20*/  LOP3.LUT R9, R9, R2, RZ, 0x3c, !PT ;  /* 0x0000000209097212 */ /* 0x000fc600078e3cff */
[----:B0-----:R-:W-:Y:S01]  /*7d30*/  IMAD R6, R0, 0x8, R5 ;  /* 0x0000000800067824 */ /* 0x001fe200078e0205 */
[----:B------:R-:W-:Y:S01]  /*7d40*/  SHF.L.U32 R3, R9, 0x1f, RZ ;  /* 0x0000001f09037819 */ /* 0x000fe200000006ff */
[----:B-1----:R-:W-:Y:S06]  /*7d50*/  @!P0 BRA `(.L_x_184) ;  /* 0x0000000000e08947 */ /* 0x002fec0003800000 */
.L_x_196:
[----:B------:R-:W1:Y:S01]  /*7d60*/  SYNCS.PHASECHK.TRANS64.TRYWAIT P0, [R6+URZ], R3 ;  /* 0x00000003060075a7 */ /* 0x000e62000800017f */
[----:B------:R-:W-:-:S05]  /*7d70*/  VIADD R0, R0, 0x1 ;  /* 0x0000000100007836 */ /* 0x000fca0000000000 */
[----:B------:R-:W-:-:S04]  /*7d80*/  ISETP.NE.AND P1, PT, R0, 0x5, PT ;  /* 0x000000050000780c */ /* 0x000fc80003f25270 */
[----:B------:R-:W-:Y:S02]  /*7d90*/  SEL R2, RZ, 0x1, P1 ;  /* 0x00000001ff027807 */ /* 0x000fe40000800000 */
[----:B------:R-:W-:Y:S02]  /*7da0*/  SEL R0, R0, RZ, P1 ;  /* 0x000000ff00007207 */ /* 0x000fe40000800000 */
[----:B------:R-:W-:Y:S01]  /*7db0*/  LOP3.LUT R2, R9, R2, RZ, 0x3c, !PT ;  /* 0x0000000209027212 */ /* 0x000fe200078e3cff */
[----:B-1----:R-:W-:Y:S06]  /*7dc0*/  @!P0 BRA `(.L_x_185) ;  /* 0x0000000000d88947 */ /* 0x002fec0003800000 */
.L_x_197:
[----:B------:R-:W-:Y:S01]  /*7dd0*/  IMAD R5, R0, 0x8, R5 ;  /* 0x0000000800057824 */ /* 0x000fe200078e0205 */
[----:B------:R-:W-:-:S07]  /*7de0*/  SHF.L.U32 R0, R2, 0x1f, RZ ;  /* 0x0000001f02007819 */ /* 0x000fce00000006ff */
.L_x_186:
[----:B--2---:R2:W3:Y:S02]  /*7df0*/  SYNCS.PHASECHK.TRANS64.TRYWAIT P0, [R5+URZ], R0 ;  /* 0x00000000050075a7 */ /* 0x0044e4000800017f */
[----:B---3--:R-:W-:Y:S05]  /*7e00*/  @!P0 NANOSLEEP.SYNCS 0x989680 ;  /* 0x009896800000895d */ /* 0x008fea0003900000 */
[----:B------:R-:W3:Y:S02]  /*7e10*/  @!P0 SYNCS.PHASECHK.TRANS64 P0, [R5+URZ], R0 ;  /* 0x00000000050085a7 */ /* 0x000ee4000800007f */
[----:B---3--:R-:W-:Y:S05]  /*7e20*/  @!P0 BRA `(.L_x_186) ;  /* 0xfffffffc00f08947 */ /* 0x008fea000383ffff */
.L_x_180:
[----:B------:R-:W-:Y:S05]  /*7e30*/  BSYNC B0 ;  /* 0x0000000000007941 */ /* 0x000fea0003800000 */
.L_x_179:
[----:B------:R-:W-:Y:S05]  /*7e40*/  EXIT ;  /* 0x000000000000794d */ /* 0x000fea0003800000 */
.L_x_21:
[----:B-1----:R1:W2:Y:S02]  /*7e50*/  SYNCS.PHASECHK.TRANS64.TRYWAIT P1, [R3+URZ], R0 ;  /* 0x00000000030075a7 */ /* 0x0022a4000802017f */
[----:B--2---:R-:W-:Y:S05]  /*7e60*/  @!P1 NANOSLEEP.SYNCS 0x989680 ;  /* 0x009896800000995d */ /* 0x004fea0003900000 */
[----:B------:R-:W2:Y:S02]  /*7e70*/  @!P1 SYNCS.PHASECHK.TRANS64 P1, [R3+URZ], R0 ;  /* 0x00000000030095a7 */ /* 0x000ea4000802007f */
[----:B--2---:R-:W-:Y:S05]  /*7e80*/  @!P1 BRA `(.L_x_21) ;  /* 0xfffffffc00f09947 */ /* 0x004fea000383ffff */
[----:B------:R-:W-:Y:S05]  /*7e90*/  BRA `(.L_x_20) ;  /* 0xffffff98004c7947 */ /* 0x000fea000383ffff */
.L_x_26:
[----:B-1----:R1:W2:Y:S02]  /*7ea0*/  SYNCS.PHASECHK.TRANS64.TRYWAIT P1, [R5+URZ], R4 ;  /* 0x00000004050075a7 */ /* 0x0022a4000802017f */
[----:B--2---:R-:W-:Y:S05]  /*7eb0*/  @!P1 NANOSLEEP.SYNCS 0x989680 ;  /* 0x009896800000995d */ /* 0x004fea0003900000 */
[----:B------:R-:W2:Y:S02]  /*7ec0*/  @!P1 SYNCS.PHASECHK.TRANS64 P1, [R5+URZ], R4 ;  /* 0x00000004050095a7 */ /* 0x000ea4000802007f */
[----:B--2---:R-:W-:Y:S05]  /*7ed0*/  @!P1 BRA `(.L_x_26) ;  /* 0xfffffffc00f09947 */ /* 0x004fea000383ffff */
[----:B------:R-:W-:Y:S05]  /*7ee0*/  BRA `(.L_x_25) ;  /* 0xffffff9c00287947 */ /* 0x000fea000383ffff */
.L_x_167:
[----:B------:R-:W-:Y:S01]  /*7ef0*/  BSSY B1, `(.L_x_187) ;  /* 0x0000006000017945 */ /* 0x000fe20003800000 */
[----:B------:R-:W-:-:S07]  /*7f00*/  IMAD.MOV.U32 R15, RZ, RZ, -0x1 ;  /* 0xffffffffff0f7424 */ /* 0x000fce00078e00ff */
[----:B------:R-:W-:Y:S05]  /*7f10*/  WARPSYNC.COLLECTIVE R15, `(.L_x_188) ;  /* 0x000000000f0c7348 */ /* 0x000fea0003c00000 */
[----:B------:R-:W-:Y:S02]  /*7f20*/  ELECT P6, UR62, PT ;  /* 0x00000000003e782f */ /* 0x000fe400038c0000 */
[----:B------:R-:W-:Y:S01]  /*7f30*/  MOV R14, UR62 ;  /* 0x0000003e000e7c02 */ /* 0x000fe20008000f00 */
[----:B------:R-:W-:Y:S10]  /*7f40*/  ENDCOLLECTIVE ;  /* 0x000000000000791b */ /* 0x000ff40003800000 */
.L_x_188:
[----:B------:R-:W-:Y:S05]  /*7f50*/  BSYNC B1 ;  /* 0x0000000000017941 */ /* 0x000fea0003800000 */
.L_x_187:
[----:B------:R-:W-:Y:S05]  /*7f60*/  BRA `(.L_x_189) ;  /* 0xfffffff0001c7947 */ /* 0x000fea000383ffff */
.L_x_170:
[----:B-1----:R1:W2:Y:S02]  /*7f70*/  SYNCS.PHASECHK.TRANS64.TRYWAIT P0, [R23+URZ+0x28], R14 ;  /* 0x0000280e170075a7 */ /* 0x0022a4000800017f */
[----:B--2---:R-:W-:Y:S05]  /*7f80*/  @!P0 NANOSLEEP.SYNCS 0x989680 ;  /* 0x009896800000895d */ /* 0x004fea0003900000 */
[----:B------:R-:W2:Y:S02]  /*7f90*/  @!P0 SYNCS.PHASECHK.TRANS64 P0, [R23+URZ+0x28], R14 ;  /* 0x0000280e170085a7 */ /* 0x000ea4000800007f */
[----:B--2---:R-:W-:Y:S05]  /*7fa0*/  @!P0 BRA `(.L_x_170) ;  /* 0xfffffffc00f08947 */ /* 0x004fea000383ffff */
[----:B------:R-:W-:Y:S05]  /*7fb0*/  BRA `(.L_x_190) ;  /* 0xfffffff000547947 */ /* 0x000fea000383ffff */
.L_x_178:
[----:B------:R-:W-:Y:S01]  /*7fc0*/  BSSY B0, `(.L_x_191) ;  /* 0x0000006000007945 */ /* 0x000fe20003800000 */
[----:B------:R-:W-:-:S07]  /*7fd0*/  IMAD.MOV.U32 R15, RZ, RZ, -0x1 ;  /* 0xffffffffff0f7424 */ /* 0x000fce00078e00ff */
[----:B------:R-:W-:Y:S05]  /*7fe0*/  WARPSYNC.COLLECTIVE R15, `(.L_x_192) ;  /* 0x000000000f0c7348 */ /* 0x000fea0003c00000 */
[----:B------:R-:W-:Y:S02]  /*7ff0*/  ELECT P6, UR62, PT ;  /* 0x00000000003e782f */ /* 0x000fe400038c0000 */
[----:B------:R-:W-:Y:S01]  /*8000*/  MOV R14, UR62 ;  /* 0x0000003e000e7c02 */ /* 0x000fe20008000f00 */
[----:B------:R-:W-:Y:S10]  /*8010*/  ENDCOLLECTIVE ;  /* 0x000000000000791b */ /* 0x000ff40003800000 */
.L_x_192:
[----:B------:R-:W-:Y:S05]  /*8020*/  BSYNC B0 ;  /* 0x0000000000007941 */ /* 0x000fea0003800000 */
.L_x_191:
[----:B------:R-:W-:Y:S05]  /*8030*/  BRA `(.L_x_193) ;  /* 0xfffffff800ac7947 */ /* 0x000fea000383ffff */
.L_x_182:
[----:B0-----:R0:W1:Y:S02]  /*8040*/  SYNCS.PHASECHK.TRANS64.TRYWAIT P0, [R7+URZ], R2 ;  /* 0x00000002070075a7 */ /* 0x001064000800017f */
[----:B-1----:R-:W-:Y:S05]  /*8050*/  @!P0 NANOSLEEP.SYNCS 0x989680 ;  /* 0x009896800000895d */ /* 0x002fea0003900000 */
[----:B------:R-:W1:Y:S02]  /*8060*/  @!P0 SYNCS.PHASECHK.TRANS64 P0, [R7+URZ], R2 ;  /* 0x00000002070085a7 */ /* 0x000e64000800007f */
[----:B-1----:R-:W-:Y:S05]  /*8070*/  @!P0 BRA `(.L_x_182) ;  /* 0xfffffffc00f08947 */ /* 0x002fea000383ffff */
[----:B------:R-:W-:Y:S05]  /*8080*/  BRA `(.L_x_194) ;  /* 0xfffffff800ec7947 */ /* 0x000fea000383ffff */
.L_x_183:
[----:B0-----:R0:W1:Y:S02]  /*8090*/  SYNCS.PHASECHK.TRANS64.TRYWAIT P0, [R6+URZ], R3 ;  /* 0x00000003060075a7 */ /* 0x001064000800017f */
[----:B-1----:R-:W-:Y:S05]  /*80a0*/  @!P0 NANOSLEEP.SYNCS 0x989680 ;  /* 0x009896800000895d */ /* 0x002fea0003900000 */
[----:B------:R-:W1:Y:S02]  /*80b0*/  @!P0 SYNCS.PHASECHK.TRANS64 P0, [R6+URZ], R3 ;  /* 0x00000003060085a7 */ /* 0x000e64000800007f */
[----:B-1----:R-:W-:Y:S05]  /*80c0*/  @!P0 BRA `(.L_x_183) ;  /* 0xfffffffc00f08947 */ /* 0x002fea000383ffff */
[----:B------:R-:W-:Y:S05]  /*80d0*/  BRA `(.L_x_195) ;  /* 0xfffffff800fc7947 */ /* 0x000fea000383ffff */
.L_x_184:
[----:B0-----:R0:W1:Y:S02]  /*80e0*/  SYNCS.PHASECHK.TRANS64.TRYWAIT P0, [R7+URZ], R4 ;  /* 0x00000004070075a7 */ /* 0x001064000800017f */
[----:B-1----:R-:W-:Y:S05]  /*80f0*/  @!P0 NANOSLEEP.SYNCS 0x989680 ;  /* 0x009896800000895d */ /* 0x002fea0003900000 */
[----:B------:R-:W1:Y:S02]  /*8100*/  @!P0 SYNCS.PHASECHK.TRANS64 P0, [R7+URZ], R4 ;  /* 0x00000004070085a7 */ /* 0x000e64000800007f */
[----:B-1----:R-:W-:Y:S05]  /*8110*/  @!P0 BRA `(.L_x_184) ;  /* 0xfffffffc00f08947 */ /* 0x002fea000383ffff */
[----:B------:R-:W-:Y:S05]  /*8120*/  BRA `(.L_x_196) ;  /* 0xfffffffc000c7947 */ /* 0x000fea000383ffff */
.L_x_185:
[----:B-1----:R1:W2:Y:S02]  /*8130*/  SYNCS.PHASECHK.TRANS64.TRYWAIT P0, [R6+URZ], R3 ;  /* 0x00000003060075a7 */ /* 0x0022a4000800017f */
[----:B--2---:R-:W-:Y:S05]  /*8140*/  @!P0 NANOSLEEP.SYNCS 0x989680 ;  /* 0x009896800000895d */ /* 0x004fea0003900000 */
[----:B------:R-:W2:Y:S02]  /*8150*/  @!P0 SYNCS.PHASECHK.TRANS64 P0, [R6+URZ], R3 ;  /* 0x00000003060085a7 */ /* 0x000ea4000800007f */
[----:B--2---:R-:W-:Y:S05]  /*8160*/  @!P0 BRA `(.L_x_185) ;  /* 0xfffffffc00f08947 */ /* 0x004fea000383ffff */
[----:B------:R-:W-:Y:S05]  /*8170*/  BRA `(.L_x_197) ;  /* 0xfffffffc00147947 */ /* 0x000fea000383ffff */
.L_x_198:
[----:B------:R-:W-:-:S00]  /*8180*/  BRA `(.L_x_198) ;  /* 0xfffffffc00fc7947 */ /* 0x000fc0000383ffff */
[----:B------:R-:W-:-:S00]  /*8190*/  NOP ;  /* 0x0000000000007918 */ /* 0x000fc00000000000 */
        /* <DEDUP_REMOVED lines=14> */
.L_x_199:


//--------------------- .nv.global.init           --------------------------
	.section	.nv.global.init,"aw",@progbits
.nv.global.init:
	.type		$str$22,@object
	.size		$str$22,($str$23 - $str$22)
$str$22:
        /*0000*/ 	.byte	0x6b, 0x5f, 0x74, 0x69, 0x6c, 0x65, 0x5f, 0x63, 0x6f, 0x75, 0x6e, 0x74, 0x20, 0x3e, 0x3d, 0x20
        /*0010*/ 	.byte	0x31, 0x00
	.type		$str$23,@object
	.size		$str$23,(__unnamed_1 - $str$23)
$str$23:
        /*0012*/ 	.byte	0x2f, 0x74, 0x6d, 0x70, 0x2f, 0x63, 0x75, 0x74, 0x6c, 0x61, 0x73, 0x73, 0x5f, 0x73, 0x77, 0x65
        /*0022*/ 	.byte	0x65, 0x70, 0x5f, 0x73, 0x72, 0x63, 0x2f, 0x69, 0x6e, 0x63, 0x6c, 0x75, 0x64, 0x65, 0x2f, 0x63
        /*0032*/ 	.byte	0x75, 0x74, 0x6c, 0x61, 0x73, 0x73, 0x2f, 0x67, 0x65, 0x6d, 0x6d, 0x2f, 0x63, 0x6f, 0x6c, 0x6c
        /*0042*/ 	.byte	0x65, 0x63, 0x74, 0x69, 0x76, 0x65, 0x2f, 0x73, 0x6d, 0x39, 0x30, 0x5f, 0x6d, 0x6d, 0x61, 0x5f
        /*0052*/ 	.byte	0x74, 0x6d, 0x61, 0x5f, 0x67, 0x6d, 0x6d, 0x61, 0x5f, 0x73, 0x73, 0x5f, 0x77, 0x61, 0x72, 0x70
        /*0062*/ 	.byte	0x73, 0x70, 0x65, 0x63, 0x69, 0x61, 0x6c, 0x69, 0x7a, 0x65, 0x64, 0x2e, 0x68, 0x70, 0x70, 0x00
	.type		__unnamed_1,@object
	.size		__unnamed_1,(.L_0 - __unnamed_1)
__unnamed_1:
        /*0072*/ 	.byte	0x76, 0x6f, 0x69, 0x64, 0x20, 0x63, 0x75, 0x74, 0x6c, 0x61, 0x73, 0x73, 0x3a, 0x3a, 0x67, 0x65
        /* <DEDUP_REMOVED lines=180> */
        /*0bc2*/ 	.byte	0x69, 0x74, 0x79, 0x5d, 0x00
.L_0:


//--------------------- .nv.shared._ZN7cutlass13device_kernelINS_4gemm6kernel13GemmUniversalIN4cute5tupleIJiiiiEEENS1_10collective13CollectiveMmaINS1_34MainloopSm90TmaGmmaWarpSpecializedILi5ENS5_IJNS4_1CILi2EEENSA_ILi1EEESC_EEENS1_35KernelTmaWarpSpecializedCooperativeEEENS5_IJNSA_ILi128EEESG_NSA_ILi64EEEEEENS_6half_tENS5_IJlSC_lEEESJ_SK_NS4_8TiledMMAINS4_8MMA_AtomIJNS4_4SM904GMMA26MMA_64x128x16_F32F16F16_SSILNSO_5MajorE0ELSQ_0ELNSO_7ScaleInE1ELSR_1EEEEEENS4_6LayoutISD_NS5_IJSC_NSA_ILi0EEESV_EEEEENS5_IJNS4_10UnderscoreESY_SY_EEEEENS4_13SM90_TMA_LOADENS4_14ComposedLayoutINS4_7SwizzleILi3ELi4ELi3EEENS4_18smem_ptr_flag_bitsILi16EEENSU_INS5_IJNSA_ILi8EEESH_EEENS5_IJSH_SC_EEEEEEEvNS4_8identityENS4_23SM90_TMA_LOAD_MULTICASTES1B_vS1C_EENS_8epilogue10collective6detail29Sm90TmaWarpSpecializedAdapterINS1G_15DefaultEpilogueISJ_SK_SK_NS1F_6thread17LinearCombinationISJ_Li1EffLNS1K_9ScaleType4KindE0ELNS_15FloatRoundStyleE2ESJ_EENS1_15EpilogueDefaultEEEEEvvEEEEvNT_6ParamsE --------------------------
	.section	.nv.shared._ZN7cutlass13device_kernelINS_4gemm6kernel13GemmUniversalIN4cute5tupleIJiiiiEEENS1_10collective13CollectiveMmaINS1_34MainloopSm90TmaGmmaWarpSpecializedILi5ENS5_IJNS4_1CILi2EEENSA_ILi1EEESC_EEENS1_35KernelTmaWarpSpecializedCooperativeEEENS5_IJNSA_ILi128EEESG_NSA_ILi64EEEEEENS_6half_tENS5_IJlSC_lEEESJ_SK_NS4_8TiledMMAINS4_8MMA_AtomIJNS4_4SM904GMMA26MMA_64x128x16_F32F16F16_SSILNSO_5MajorE0ELSQ_0ELNSO_7ScaleInE1ELSR_1EEEEEENS4_6LayoutISD_NS5_IJSC_NSA_ILi0EEESV_EEEEENS5_IJNS4_10UnderscoreESY_SY_EEEEENS4_13SM90_TMA_LOADENS4_14ComposedLayoutINS4_7SwizzleILi3ELi4ELi3EEENS4_18smem_ptr_flag_bitsILi16EEENSU_INS5_IJNSA_ILi8EEESH_EEENS5_IJSH_SC_EEEEEEEvNS4_8identityENS4_23SM90_TMA_LOAD_MULTICASTES1B_vS1C_EENS_8epilogue10collective6detail29Sm90TmaWarpSpecializedAdapterINS1G_15DefaultEpilogueISJ_SK_SK_NS1F_6thread17LinearCombinationISJ_Li1EffLNS1K_9ScaleType4KindE0ELNS_15FloatRoundStyleE2ESJ_EENS1_15EpilogueDefaultEEEEEvvEEEEvNT_6ParamsE,"aw",@nobits
	.sectionflags	@""
	.align	16
	.zero		1024


//--------------------- .nv.shared.reserved.0     --------------------------
	.section	.nv.shared.reserved.0,"aw",@nobits
	.weak		__nv_reservedSMEM_offset_0_alias
	.size		__nv_reservedSMEM_offset_0_alias, 0, 0
	.other		__nv_reservedSMEM_offset_0_alias,@"STO_CUDA_RESERVED_SHARED STV_DEFAULT"
__nv_reservedSMEM_offset_0_alias:
	.zero		0


//--------------------- .nv.global                --------------------------
	.section	.nv.global,"aw",@nobits
.nv.global:
	.type		_ZN39_INTERNAL_d9574742_4_k_cu_b81ed273_37154cute1_E,@object
	.size		_ZN39_INTERNAL_d9574742_4_k_cu_b81ed273_37154cute1_E,(_ZN39_INTERNAL_d9574742_4_k_cu_b81ed273_37154cuda3std3__45__cpo6cbeginE - _ZN39_INTERNAL_d9574742_4_k_cu_b81ed273_37154cute1_E)
_ZN39_INTERNAL_d9574742_4_k_cu_b81ed273_37154cute1_E:
	.zero		1
	.type		_ZN39_INTERNAL_d9574742_4_k_cu_b81ed273_37154cuda3std3__45__cpo6cbeginE,@object
	.size		_ZN39_INTERNAL_d9574742_4_k_cu_b81ed273_37154cuda3std3__45__cpo6cbeginE,(_ZN39_INTERNAL_d9574742_4_k_cu_b81ed273_37154cuda3std3__48in_placeE - _ZN39_INTERNAL_d9574742_4_k_cu_b81ed273_37154cuda3std3__45__cpo6cbeginE)
_ZN39_INTERNAL_d9574742_4_k_cu_b81ed273_37154cuda3std3__45__cpo6cbeginE:
	.zero		1
	.type		_ZN39_INTERNAL_d9574742_4_k_cu_b81ed273_37154cuda3std3__48in_placeE,@object
	.size		_ZN39_INTERNAL_d9574742_4_k_cu_b81ed273_37154cuda3std3__48in_placeE,(_ZN39_INTERNAL_d9574742_4_k_cu_b81ed273_37154cuda3std6ranges3__45__cpo9iter_moveE - _ZN39_INTERNAL_d9574742_4_k_cu_b81ed273_37154cuda3std3__48in_placeE)
_ZN39_INTERNAL_d9574742_4_k_cu_b81ed273_37154cuda3std3__48in_placeE:
	.zero		1
	.type		_ZN39_INTERNAL_d9574742_4_k_cu_b81ed273_37154cuda3std6ranges3__45__cpo9iter_moveE,@object
	.size		_ZN39_INTERNAL_d9574742_4_k_cu_b81ed273_37154cuda3std6ranges3__45__cpo9iter_moveE,(_ZN39_INTERNAL_d9574742_4_k_cu_b81ed273_37154cuda3std3__45__cpo5beginE - _ZN39_INTERNAL_d9574742_4_k_cu_b81ed273_37154cuda3std6ranges3__45__cpo9iter_moveE)
_ZN39_INTERNAL_d9574742_4_k_cu_b81ed273_37154cuda3std6ranges3__45__cpo9iter_moveE:
	.zero		1
	.type		_ZN39_INTERNAL_d9574742_4_k_cu_b81ed273_37154cuda3std3__45__cpo5beginE,@object
	.size		_ZN39_INTERNAL_d9574742_4_k_cu_b81ed273_37154cuda3std3__45__cpo5beginE,(_ZN39_INTERNAL_d9574742_4_k_cu_b81ed273_37154cuda3std3__441_GLOBAL__N__d9574742_4_k_cu_b81ed273_37156ignoreE - _ZN39_INTERNAL_d9574742_4_k_cu_b81ed273_37154cuda3std3__45__cpo5beginE)
_ZN39_INTERNAL_d9574742_4_k_cu_b81ed273_37154cuda3std3__45__cpo5beginE:
	.zero		1
	.type		_ZN39_INTERNAL_d9574742_4_k_cu_b81ed273_37154cuda3std3__441_GLOBAL__N__d9574742_4_k_cu_b81ed273_37156ignoreE,@object
	.size		_ZN39_INTERNAL_d9574742_4_k_cu_b81ed273_37154cuda3std3__441_GLOBAL__N__d9574742_4_k_cu_b81ed273_37156ignoreE,(_ZN39_INTERNAL_d9574742_4_k_cu_b81ed273_37154cute7productE - _ZN39_INTERNAL_d9574742_4_k_cu_b81ed273_37154cuda3std3__441_GLOBAL__N__d9574742_4_k_cu_b81ed273_37156ignoreE)
_ZN39_INTERNAL_d9574742_4_k_cu_b81ed273_37154cuda3std3__441_GLOBAL__N__d9574742_4_k_cu_b81ed273_37156ignoreE:
	.zero		1
	.type		_ZN39_INTERNAL_d9574742_4_k_cu_b81ed273_37154cute7productE,@object
	.size		_ZN39_INTERNAL_d9574742_4_k_cu_b81ed273_37154cute7productE,(_ZN39_INTERNAL_d9574742_4_k_cu_b81ed273_37154cuda3std3__45__cpo3endE - _ZN39_INTERNAL_d9574742_4_k_cu_b81ed273_37154cute7productE)
_ZN39_INTERNAL_d9574742_4_k_cu_b81ed273_37154cute7productE:
	.zero		1
	.type		_ZN39_INTERNAL_d9574742_4_k_cu_b81ed273_37154cuda3std3__45__cpo3endE,@object
	.size		_ZN39_INTERNAL_d9574742_4_k_cu_b81ed273_37154cuda3std3__45__cpo3endE,(_ZN39_INTERNAL_d9574742_4_k_cu_b81ed273_37154cuda3std3__419piecewise_constructE - _ZN39_INTERNAL_d9574742_4_k_cu_b81ed273_37154cuda3std3__45__cpo3endE)
_ZN39_INTERNAL_d9574742_4_k_cu_b81ed273_37154cuda3std3__45__cpo3endE:
	.zero		1
	.type		_ZN39_INTERNAL_d9574742_4_k_cu_b81ed273_37154cuda3std3__419piecewise_constructE,@object
	.size		_ZN39_INTERNAL_d9574742_4_k_cu_b81ed273_37154cuda3std3__419piecewise_constructE,(_ZN39_INTERNAL_d9574742_4_k_cu_b81ed273_37154cuda3std3__45__cpo4cendE - _ZN39_INTERNAL_d9574742_4_k_cu_b81ed273_37154cuda3std3__419piecewise_constructE)
_ZN39_INTERNAL_d9574742_4_k_cu_b81ed273_37154cuda3std3__419piecewise_constructE:
	.zero		1
	.type		_ZN39_INTERNAL_d9574742_4_k_cu_b81ed273_37154cuda3std3__45__cpo4cendE,@object
	.size		_ZN39_INTERNAL_d9574742_4_k_cu_b81ed273_37154cuda3std3__45__cpo4cendE,(_ZN39_INTERNAL_d9574742_4_k_cu_b81ed273_37154cuda3std6ranges3__45__cpo4swapE - _ZN39_INTERNAL_d9574742_4_k_cu_b81ed273_37154cuda3std3__45__cpo4cendE)
_ZN39_INTERNAL_d9574742_4_k_cu_b81ed273_37154cuda3std3__45__cpo4cendE:
	.zero		1
	.type		_ZN39_INTERNAL_d9574742_4_k_cu_b81ed273_37154cuda3std6ranges3__45__cpo4swapE,@object
	.size		_ZN39_INTERNAL_d9574742_4_k_cu_b81ed273_37154cuda3std6ranges3__45__cpo4swapE,(.L_8 - _ZN39_INTERNAL_d9574742_4_k_cu_b81ed273_37154cuda3std6ranges3__45__cpo4swapE)
_ZN39_INTERNAL_d9574742_4_k_cu_b81ed273_37154cuda3std6ranges3__45__cpo4swapE:
	.zero		1
.L_8:


//--------------------- .nv.constant0._ZN7cutlass13device_kernelINS_4gemm6kernel13GemmUniversalIN4cute5tupleIJiiiiEEENS1_10collective13CollectiveMmaINS1_34MainloopSm90TmaGmmaWarpSpecializedILi5ENS5_IJNS4_1CILi2EEENSA_ILi1EEESC_EEENS1_35KernelTmaWarpSpecializedCooperativeEEENS5_IJNSA_ILi128EEESG_NSA_ILi64EEEEEENS_6half_tENS5_IJlSC_lEEESJ_SK_NS4_8TiledMMAINS4_8MMA_AtomIJNS4_4SM904GMMA26MMA_64x128x16_F32F16F16_SSILNSO_5MajorE0ELSQ_0ELNSO_7ScaleInE1ELSR_1EEEEEENS4_6LayoutISD_NS5_IJSC_NSA_ILi0EEESV_EEEEENS5_IJNS4_10UnderscoreESY_SY_EEEEENS4_13SM90_TMA_LOADENS4_14ComposedLayoutINS4_7SwizzleILi3ELi4ELi3EEENS4_18smem_ptr_flag_bitsILi16EEENSU_INS5_IJNSA_ILi8EEESH_EEENS5_IJSH_SC_EEEEEEEvNS4_8identityENS4_23SM90_TMA_LOAD_MULTICASTES1B_vS1C_EENS_8epilogue10collective6detail29Sm90TmaWarpSpecializedAdapterINS1G_15DefaultEpilogueISJ_SK_SK_NS1F_6thread17LinearCombinationISJ_Li1EffLNS1K_9ScaleType4KindE0ELNS_15FloatRoundStyleE2ESJ_EENS1_15EpilogueDefaultEEEEEvvEEEEvNT_6ParamsE --------------------------
	.section	.nv.constant0._ZN7cutlass13device_kernelINS_4gemm6kernel13GemmUniversalIN4cute5tupleIJiiiiEEENS1_10collective13CollectiveMmaINS1_34MainloopSm90TmaGmmaWarpSpecializedILi5ENS5_IJNS4_1CILi2EEENSA_ILi1EEESC_EEENS1_35KernelTmaWarpSpecializedCooperativeEEENS5_IJNSA_ILi128EEESG_NSA_ILi64EEEEEENS_6half_tENS5_IJlSC_lEEESJ_SK_NS4_8TiledMMAINS4_8MMA_AtomIJNS4_4SM904GMMA26MMA_64x128x16_F32F16F16_SSILNSO_5MajorE0ELSQ_0ELNSO_7ScaleInE1ELSR_1EEEEEENS4_6LayoutISD_NS5_IJSC_NSA_ILi0EEESV_EEEEENS5_IJNS4_10UnderscoreESY_SY_EEEEENS4_13SM90_TMA_LOADENS4_14ComposedLayoutINS4_7SwizzleILi3ELi4ELi3EEENS4_18smem_ptr_flag_bitsILi16EEENSU_INS5_IJNSA_ILi8EEESH_EEENS5_IJSH_SC_EEEEEEEvNS4_8identityENS4_23SM90_TMA_LOAD_MULTICASTES1B_vS1C_EENS_8epilogue10collective6detail29Sm90TmaWarpSpecializedAdapterINS1G_15DefaultEpilogueISJ_SK_SK_NS1F_6thread17LinearCombinationISJ_Li1EffLNS1K_9ScaleType4KindE0ELNS_15FloatRoundStyleE2ESJ_EENS1_15EpilogueDefaultEEEEEvvEEEEvNT_6ParamsE,"a",@progbits
	.sectionflags	@""
	.align	4
.nv.constant0._ZN7cutlass13device_kernelINS_4gemm6kernel13GemmUniversalIN4cute5tupleIJiiiiEEENS1_10collective13CollectiveMmaINS1_34MainloopSm90TmaGmmaWarpSpecializedILi5ENS5_IJNS4_1CILi2EEENSA_ILi1EEESC_EEENS1_35KernelTmaWarpSpecializedCooperativeEEENS5_IJNSA_ILi128EEESG_NSA_ILi64EEEEEENS_6half_tENS5_IJlSC_lEEESJ_SK_NS4_8TiledMMAINS4_8MMA_AtomIJNS4_4SM904GMMA26MMA_64x128x16_F32F16F16_SSILNSO_5MajorE0ELSQ_0ELNSO_7ScaleInE1ELSR_1EEEEEENS4_6LayoutISD_NS5_IJSC_NSA_ILi0EEESV_EEEEENS5_IJNS4_10UnderscoreESY_SY_EEEEENS4_13SM90_TMA_LOADENS4_14ComposedLayoutINS4_7SwizzleILi3ELi4ELi3EEENS4_18smem_ptr_flag_bitsILi16EEENSU_INS5_IJNSA_ILi8EEESH_EEENS5_IJSH_SC_EEEEEEEvNS4_8identityENS4_23SM90_TMA_LOAD_MULTICASTES1B_vS1C_EENS_8epilogue10collective6detail29Sm90TmaWarpSpecializedAdapterINS1G_15DefaultEpilogueISJ_SK_SK_NS1F_6thread17LinearCombinationISJ_Li1EffLNS1K_9ScaleType4KindE0ELNS_15FloatRoundStyleE2ESJ_EENS1_15EpilogueDefaultEEEEEvvEEEEvNT_6ParamsE:
	.zero		1664


//--------------------- SYMBOLS --------------------------

	.type		.nv.reservedSmem.offset0,@object
	.size		.nv.reservedSmem.offset0,0x4
	.type		__assertfail,@function
